//
// Generated by NVIDIA NVVM Compiler
//
// Compiler Build ID: CL-36424714
// Cuda compilation tools, release 13.0, V13.0.88
// Based on NVVM 20.0.0
//

.version 9.0
.target sm_100
.address_size 64

	// .globl	odd_even
.global .align 4 .u32 THREADS_IN_BLOCK = 1024;
// _ZZ8odd_evenE3tab has been demoted

.visible .entry odd_even(
	.param .u64 .ptr .align 1 odd_even_param_0
)
{
	.reg .pred 	%p<24>;
	.reg .b32 	%r<209>;
	.reg .b64 	%rd<5>;
	// demoted variable
	.shared .align 4 .b8 _ZZ8odd_evenE3tab[8192];
	ld.param.u64 	%rd2, [odd_even_param_0];
	cvta.to.global.u64 	%rd3, %rd2;
	mov.u32 	%r61, %ctaid.x;
	mov.u32 	%r62, %ntid.x;
	mov.u32 	%r1, %tid.x;
	mov.u32 	%r63, %ctaid.y;
	mov.u32 	%r64, %ntid.y;
	mov.u32 	%r65, %tid.y;
	mad.lo.s32 	%r66, %r63, %r64, %r65;
	mov.u32 	%r67, %nctaid.x;
	mad.lo.s32 	%r68, %r66, %r67, %r61;
	mul.lo.s32 	%r69, %r62, %r68;
	shl.b32 	%r70, %r69, 1;
	add.s32 	%r71, %r70, %r1;
	mul.wide.s32 	%rd4, %r71, 4;
	add.s64 	%rd1, %rd3, %rd4;
	ld.global.u32 	%r72, [%rd1];
	shl.b32 	%r73, %r1, 2;
	mov.u32 	%r74, _ZZ8odd_evenE3tab;
	add.s32 	%r2, %r74, %r73;
	st.shared.u32 	[%r2], %r72;
	ld.global.u32 	%r75, [%rd1+4096];
	st.shared.u32 	[%r2+4096], %r75;
	bar.sync 	0;
	mov.b32 	%r206, 0;
	mov.b32 	%r205, 1;
$L__BB0_1:
	mov.b32 	%r76, -1;
	shl.b32 	%r77, %r76, %r206;
	and.b32  	%r5, %r77, %r1;
	add.s32 	%r78, %r5, %r1;
	add.s32 	%r79, %r78, %r205;
	setp.gt.s32 	%p1, %r79, 2047;
	@%p1 bra 	$L__BB0_4;
	shl.b32 	%r80, %r5, 2;
	add.s32 	%r6, %r2, %r80;
	ld.shared.u32 	%r7, [%r6];
	shl.b32 	%r81, %r205, 2;
	add.s32 	%r8, %r6, %r81;
	ld.shared.u32 	%r9, [%r8];
	setp.ge.s32 	%p2, %r9, %r7;
	@%p2 bra 	$L__BB0_4;
	atom.shared.exch.b32 	%r82, [%r8], %r7;
	atom.shared.exch.b32 	%r83, [%r6], %r9;
$L__BB0_4:
	bar.sync 	0;
	setp.eq.s32 	%p3, %r206, 0;
	@%p3 bra 	$L__BB0_33;
	and.b32  	%r10, %r206, 3;
	setp.eq.s32 	%p4, %r10, 0;
	mov.u32 	%r207, %r206;
	@%p4 bra 	$L__BB0_18;
	add.s32 	%r207, %r206, -1;
	mov.b32 	%r84, 1;
	shl.b32 	%r85, %r84, %r207;
	sub.s32 	%r86, %r205, %r85;
	shr.u32 	%r87, %r1, %r207;
	div.s32 	%r88, %r1, %r86;
	shl.b32 	%r89, %r88, 1;
	add.s32 	%r90, %r87, %r89;
	add.s32 	%r91, %r90, 1;
	shl.b32 	%r12, %r91, %r207;
	add.s32 	%r92, %r12, %r1;
	add.s32 	%r93, %r92, %r85;
	max.s32 	%r95, %r92, %r93;
	setp.gt.s32 	%p5, %r95, 2047;
	@%p5 bra 	$L__BB0_9;
	shl.b32 	%r96, %r12, 2;
	add.s32 	%r13, %r2, %r96;
	ld.shared.u32 	%r14, [%r13];
	mov.b32 	%r97, 4;
	shl.b32 	%r98, %r97, %r207;
	add.s32 	%r15, %r13, %r98;
	ld.shared.u32 	%r16, [%r15];
	setp.ge.s32 	%p6, %r16, %r14;
	@%p6 bra 	$L__BB0_9;
	atom.shared.exch.b32 	%r99, [%r15], %r14;
	atom.shared.exch.b32 	%r100, [%r13], %r16;
$L__BB0_9:
	bar.sync 	0;
	setp.eq.s32 	%p7, %r10, 1;
	@%p7 bra 	$L__BB0_18;
	add.s32 	%r207, %r206, -2;
	mov.b32 	%r101, 1;
	shl.b32 	%r102, %r101, %r207;
	sub.s32 	%r103, %r205, %r102;
	shr.u32 	%r104, %r1, %r207;
	div.s32 	%r105, %r1, %r103;
	shl.b32 	%r106, %r105, 1;
	add.s32 	%r107, %r104, %r106;
	add.s32 	%r108, %r107, 1;
	shl.b32 	%r18, %r108, %r207;
	add.s32 	%r109, %r18, %r1;
	add.s32 	%r110, %r109, %r102;
	max.s32 	%r112, %r109, %r110;
	setp.gt.s32 	%p8, %r112, 2047;
	@%p8 bra 	$L__BB0_13;
	shl.b32 	%r113, %r18, 2;
	add.s32 	%r19, %r2, %r113;
	ld.shared.u32 	%r20, [%r19];
	mov.b32 	%r114, 4;
	shl.b32 	%r115, %r114, %r207;
	add.s32 	%r21, %r19, %r115;
	ld.shared.u32 	%r22, [%r21];
	setp.ge.s32 	%p9, %r22, %r20;
	@%p9 bra 	$L__BB0_13;
	atom.shared.exch.b32 	%r116, [%r21], %r20;
	atom.shared.exch.b32 	%r117, [%r19], %r22;
$L__BB0_13:
	bar.sync 	0;
	setp.eq.s32 	%p10, %r10, 2;
	@%p10 bra 	$L__BB0_18;
	add.s32 	%r207, %r206, -3;
	mov.b32 	%r118, 1;
	shl.b32 	%r119, %r118, %r207;
	sub.s32 	%r120, %r205, %r119;
	shr.u32 	%r121, %r1, %r207;
	div.s32 	%r122, %r1, %r120;
	shl.b32 	%r123, %r122, 1;
	add.s32 	%r124, %r121, %r123;
	add.s32 	%r125, %r124, 1;
	shl.b32 	%r24, %r125, %r207;
	add.s32 	%r126, %r24, %r1;
	add.s32 	%r127, %r126, %r119;
	max.s32 	%r129, %r126, %r127;
	setp.gt.s32 	%p11, %r129, 2047;
	@%p11 bra 	$L__BB0_17;
	shl.b32 	%r130, %r24, 2;
	add.s32 	%r25, %r2, %r130;
	ld.shared.u32 	%r26, [%r25];
	mov.b32 	%r131, 4;
	shl.b32 	%r132, %r131, %r207;
	add.s32 	%r27, %r25, %r132;
	ld.shared.u32 	%r28, [%r27];
	setp.ge.s32 	%p12, %r28, %r26;
	@%p12 bra 	$L__BB0_17;
	atom.shared.exch.b32 	%r133, [%r27], %r26;
	atom.shared.exch.b32 	%r134, [%r25], %r28;
$L__BB0_17:
	bar.sync 	0;
$L__BB0_18:
	setp.lt.u32 	%p13, %r206, 4;
	@%p13 bra 	$L__BB0_33;
	add.s32 	%r208, %r207, 4;
$L__BB0_20:
	add.s32 	%r32, %r208, -5;
	mov.b32 	%r135, 1;
	shl.b32 	%r136, %r135, %r32;
	sub.s32 	%r137, %r205, %r136;
	shr.u32 	%r138, %r1, %r32;
	div.s32 	%r139, %r1, %r137;
	shl.b32 	%r140, %r139, 1;
	add.s32 	%r141, %r138, %r140;
	add.s32 	%r142, %r141, 1;
	shl.b32 	%r33, %r142, %r32;
	add.s32 	%r143, %r33, %r1;
	add.s32 	%r144, %r143, %r136;
	max.s32 	%r146, %r143, %r144;
	setp.gt.s32 	%p14, %r146, 2047;
	@%p14 bra 	$L__BB0_23;
	shl.b32 	%r147, %r33, 2;
	add.s32 	%r34, %r2, %r147;
	ld.shared.u32 	%r35, [%r34];
	mov.b32 	%r148, 4;
	shl.b32 	%r149, %r148, %r32;
	add.s32 	%r36, %r34, %r149;
	ld.shared.u32 	%r37, [%r36];
	setp.ge.s32 	%p15, %r37, %r35;
	@%p15 bra 	$L__BB0_23;
	atom.shared.exch.b32 	%r150, [%r36], %r35;
	atom.shared.exch.b32 	%r151, [%r34], %r37;
$L__BB0_23:
	bar.sync 	0;
	add.s32 	%r38, %r208, -6;
	mov.b32 	%r152, 1;
	shl.b32 	%r153, %r152, %r38;
	sub.s32 	%r154, %r205, %r153;
	shr.u32 	%r155, %r1, %r38;
	div.s32 	%r156, %r1, %r154;
	shl.b32 	%r157, %r156, 1;
	add.s32 	%r158, %r155, %r157;
	add.s32 	%r159, %r158, 1;
	shl.b32 	%r39, %r159, %r38;
	add.s32 	%r160, %r39, %r1;
	add.s32 	%r161, %r160, %r153;
	max.s32 	%r163, %r160, %r161;
	setp.gt.s32 	%p16, %r163, 2047;
	@%p16 bra 	$L__BB0_26;
	shl.b32 	%r164, %r39, 2;
	add.s32 	%r40, %r2, %r164;
	ld.shared.u32 	%r41, [%r40];
	mov.b32 	%r165, 4;
	shl.b32 	%r166, %r165, %r38;
	add.s32 	%r42, %r40, %r166;
	ld.shared.u32 	%r43, [%r42];
	setp.ge.s32 	%p17, %r43, %r41;
	@%p17 bra 	$L__BB0_26;
	atom.shared.exch.b32 	%r167, [%r42], %r41;
	atom.shared.exch.b32 	%r168, [%r40], %r43;
$L__BB0_26:
	bar.sync 	0;
	add.s32 	%r44, %r208, -7;
	mov.b32 	%r169, 1;
	shl.b32 	%r170, %r169, %r44;
	sub.s32 	%r171, %r205, %r170;
	shr.u32 	%r172, %r1, %r44;
	div.s32 	%r173, %r1, %r171;
	shl.b32 	%r174, %r173, 1;
	add.s32 	%r175, %r172, %r174;
	add.s32 	%r176, %r175, 1;
	shl.b32 	%r45, %r176, %r44;
	add.s32 	%r177, %r45, %r1;
	add.s32 	%r178, %r177, %r170;
	max.s32 	%r180, %r177, %r178;
	setp.gt.s32 	%p18, %r180, 2047;
	@%p18 bra 	$L__BB0_29;
	shl.b32 	%r181, %r45, 2;
	add.s32 	%r46, %r2, %r181;
	ld.shared.u32 	%r47, [%r46];
	mov.b32 	%r182, 4;
	shl.b32 	%r183, %r182, %r44;
	add.s32 	%r48, %r46, %r183;
	ld.shared.u32 	%r49, [%r48];
	setp.ge.s32 	%p19, %r49, %r47;
	@%p19 bra 	$L__BB0_29;
	atom.shared.exch.b32 	%r184, [%r48], %r47;
	atom.shared.exch.b32 	%r185, [%r46], %r49;
$L__BB0_29:
	bar.sync 	0;
	add.s32 	%r50, %r208, -8;
	mov.b32 	%r186, 1;
	shl.b32 	%r187, %r186, %r50;
	sub.s32 	%r188, %r205, %r187;
	shr.u32 	%r189, %r1, %r50;
	div.s32 	%r190, %r1, %r188;
	shl.b32 	%r191, %r190, 1;
	add.s32 	%r192, %r189, %r191;
	add.s32 	%r193, %r192, 1;
	shl.b32 	%r51, %r193, %r50;
	add.s32 	%r194, %r51, %r1;
	add.s32 	%r195, %r194, %r187;
	max.s32 	%r197, %r194, %r195;
	setp.gt.s32 	%p20, %r197, 2047;
	@%p20 bra 	$L__BB0_32;
	shl.b32 	%r198, %r51, 2;
	add.s32 	%r52, %r2, %r198;
	ld.shared.u32 	%r53, [%r52];
	mov.b32 	%r199, 4;
	shl.b32 	%r200, %r199, %r50;
	add.s32 	%r54, %r52, %r200;
	ld.shared.u32 	%r55, [%r54];
	setp.ge.s32 	%p21, %r55, %r53;
	@%p21 bra 	$L__BB0_32;
	atom.shared.exch.b32 	%r201, [%r54], %r53;
	atom.shared.exch.b32 	%r202, [%r52], %r55;
$L__BB0_32:
	bar.sync 	0;
	add.s32 	%r208, %r208, -4;
	setp.gt.s32 	%p22, %r208, 4;
	@%p22 bra 	$L__BB0_20;
$L__BB0_33:
	add.s32 	%r206, %r206, 1;
	shl.b32 	%r205, %r205, 1;
	setp.ne.s32 	%p23, %r206, 11;
	@%p23 bra 	$L__BB0_1;
	ld.shared.u32 	%r203, [%r2];
	st.global.u32 	[%rd1], %r203;
	ld.shared.u32 	%r204, [%r2+4096];
	st.global.u32 	[%rd1+4096], %r204;
	ret;

}
	// .globl	odd_even_phase1
.visible .entry odd_even_phase1(
	.param .u64 .ptr .align 1 odd_even_phase1_param_0,
	.param .u32 odd_even_phase1_param_1,
	.param .u32 odd_even_phase1_param_2
)
{
	.reg .pred 	%p<3>;
	.reg .b32 	%r<27>;
	.reg .b64 	%rd<7>;

	ld.param.u64 	%rd3, [odd_even_phase1_param_0];
	ld.param.u32 	%r5, [odd_even_phase1_param_1];
	ld.param.u32 	%r6, [odd_even_phase1_param_2];
	mov.u32 	%r8, %ctaid.x;
	mov.u32 	%r9, %ntid.x;
	mov.u32 	%r10, %tid.x;
	mov.u32 	%r11, %ctaid.y;
	mov.u32 	%r12, %ntid.y;
	mov.u32 	%r13, %tid.y;
	mad.lo.s32 	%r14, %r11, %r12, %r13;
	mov.u32 	%r15, %nctaid.x;
	mad.lo.s32 	%r16, %r14, %r15, %r8;
	mad.lo.s32 	%r17, %r16, %r9, %r10;
	mov.b32 	%r18, -1;
	shl.b32 	%r19, %r18, %r5;
	and.b32  	%r20, %r17, %r19;
	add.s32 	%r1, %r20, %r17;
	mov.b32 	%r21, 1;
	shl.b32 	%r2, %r21, %r5;
	add.s32 	%r22, %r1, %r2;
	max.s32 	%r24, %r1, %r22;
	setp.ge.s32 	%p1, %r24, %r6;
	@%p1 bra 	$L__BB1_3;
	cvta.to.global.u64 	%rd4, %rd3;
	mul.wide.s32 	%rd5, %r1, 4;
	add.s64 	%rd1, %rd4, %rd5;
	ld.global.u32 	%r3, [%rd1];
	mul.wide.s32 	%rd6, %r2, 4;
	add.s64 	%rd2, %rd1, %rd6;
	ld.global.u32 	%r4, [%rd2];
	setp.ge.s32 	%p2, %r4, %r3;
	@%p2 bra 	$L__BB1_3;
	atom.global.exch.b32 	%r25, [%rd2], %r3;
	atom.global.exch.b32 	%r26, [%rd1], %r4;
$L__BB1_3:
	ret;

}
	// .globl	odd_even_phase2
.visible .entry odd_even_phase2(
	.param .u64 .ptr .align 1 odd_even_phase2_param_0,
	.param .u32 odd_even_phase2_param_1,
	.param .u32 odd_even_phase2_param_2,
	.param .u32 odd_even_phase2_param_3
)
{
	.reg .pred 	%p<3>;
	.reg .b32 	%r<32>;
	.reg .b64 	%rd<7>;

	ld.param.u64 	%rd3, [odd_even_phase2_param_0];
	ld.param.u32 	%r5, [odd_even_phase2_param_1];
	ld.param.u32 	%r6, [odd_even_phase2_param_2];
	ld.param.u32 	%r7, [odd_even_phase2_param_3];
	mov.u32 	%r9, %ctaid.x;
	mov.u32 	%r10, %ntid.x;
	mov.u32 	%r11, %tid.x;
	mov.u32 	%r12, %ctaid.y;
	mov.u32 	%r13, %ntid.y;
	mov.u32 	%r14, %tid.y;
	mad.lo.s32 	%r15, %r12, %r13, %r14;
	mov.u32 	%r16, %nctaid.x;
	mad.lo.s32 	%r17, %r15, %r16, %r9;
	mad.lo.s32 	%r18, %r17, %r10, %r11;
	mov.b32 	%r19, 1;
	shl.b32 	%r1, %r19, %r5;
	sub.s32 	%r20, %r6, %r1;
	shr.s32 	%r21, %r18, %r5;
	div.s32 	%r22, %r18, %r20;
	shl.b32 	%r23, %r22, 1;
	add.s32 	%r24, %r21, %r23;
	add.s32 	%r25, %r24, 1;
	shl.b32 	%r26, %r25, %r5;
	add.s32 	%r2, %r26, %r18;
	add.s32 	%r27, %r2, %r1;
	max.s32 	%r29, %r2, %r27;
	setp.ge.s32 	%p1, %r29, %r7;
	@%p1 bra 	$L__BB2_3;
	cvta.to.global.u64 	%rd4, %rd3;
	mul.wide.s32 	%rd5, %r2, 4;
	add.s64 	%rd1, %rd4, %rd5;
	ld.global.u32 	%r3, [%rd1];
	mul.wide.s32 	%rd6, %r1, 4;
	add.s64 	%rd2, %rd1, %rd6;
	ld.global.u32 	%r4, [%rd2];
	setp.ge.s32 	%p2, %r4, %r3;
	@%p2 bra 	$L__BB2_3;
	atom.global.exch.b32 	%r30, [%rd2], %r3;
	atom.global.exch.b32 	%r31, [%rd1], %r4;
$L__BB2_3:
	ret;

}


// ===== COMPILED SASS (sm_100) =====

	.target	sm_100

	.elftype	@"ET_EXEC"


//--------------------- .note.nv.tkinfo           --------------------------
	.section	.note.nv.tkinfo,"",@"SHT_NOTE"
	.sectionflags	@"SHF_NOTE_NV_TKINFO"
	.tkinfo
        /*0018*/ 	.word	0x00000002
        /*0030*/ 	.string	""
        /*0030*/ 	.string	"ptxas"
        /*0030*/ 	.string	"Cuda compilation tools, release 13.0, V13.0.88"
        /*0030*/ 	.string	"Build cuda_13.0.r13.0/compiler.36424714_0"
        /*0030*/ 	.string	"-arch sm_100 -m 64 "



//--------------------- .note.nv.cuinfo           --------------------------
	.section	.note.nv.cuinfo,"",@"SHT_NOTE"
	.sectionflags	@"SHF_NOTE_NV_CUINFO"
        /*0018*/ 	.short	0x0002
        /*001a*/ 	.short	0x0064
        /*001c*/ 	.short	0x0082
	.zero		2


//--------------------- .nv.info                  --------------------------
	.section	.nv.info,"",@"SHT_CUDA_INFO"
	.align	4


	//----- nvinfo : EIATTR_REGCOUNT
	.align		4
        /*0000*/ 	.byte	0x04, 0x2f
        /*0002*/ 	.short	(.L_2 - .L_1)
	.align		4
.L_1:
        /*0004*/ 	.word	index@(odd_even)
        /*0008*/ 	.word	0x00000012


	//----- nvinfo : EIATTR_FRAME_SIZE
	.align		4
.L_2:
        /*000c*/ 	.byte	0x04, 0x11
        /*000e*/ 	.short	(.L_4 - .L_3)
	.align		4
.L_3:
        /*0010*/ 	.word	index@(odd_even)
        /*0014*/ 	.word	0x00000000


	//----- nvinfo : EIATTR_REGCOUNT
	.align		4
.L_4:
        /*0018*/ 	.byte	0x04, 0x2f
        /*001a*/ 	.short	(.L_6 - .L_5)
	.align		4
.L_5:
        /*001c*/ 	.word	index@(odd_even_phase1)
        /*0020*/ 	.word	0x0000000a


	//----- nvinfo : EIATTR_FRAME_SIZE
	.align		4
.L_6:
        /*0024*/ 	.byte	0x04, 0x11
        /*0026*/ 	.short	(.L_8 - .L_7)
	.align		4
.L_7:
        /*0028*/ 	.word	index@(odd_even_phase1)
        /*002c*/ 	.word	0x00000000


	//----- nvinfo : EIATTR_REGCOUNT
	.align		4
.L_8:
        /*0030*/ 	.byte	0x04, 0x2f
        /*0032*/ 	.short	(.L_10 - .L_9)
	.align		4
.L_9:
        /*0034*/ 	.word	index@(odd_even_phase2)
        /*0038*/ 	.word	0x0000000e


	//----- nvinfo : EIATTR_FRAME_SIZE
	.align		4
.L_10:
        /*003c*/ 	.byte	0x04, 0x11
        /*003e*/ 	.short	(.L_12 - .L_11)
	.align		4
.L_11:
        /*0040*/ 	.word	index@(odd_even_phase2)
        /*0044*/ 	.word	0x00000000


	//----- nvinfo : EIATTR_MIN_STACK_SIZE
	.align		4
.L_12:
        /*0048*/ 	.byte	0x04, 0x12
        /*004a*/ 	.short	(.L_14 - .L_13)
	.align		4
.L_13:
        /*004c*/ 	.word	index@(odd_even_phase2)
        /*0050*/ 	.word	0x00000000


	//----- nvinfo : EIATTR_MIN_STACK_SIZE
	.align		4
.L_14:
        /*0054*/ 	.byte	0x04, 0x12
        /*0056*/ 	.short	(.L_16 - .L_15)
	.align		4
.L_15:
        /*0058*/ 	.word	index@(odd_even_phase1)
        /*005c*/ 	.word	0x00000000


	//----- nvinfo : EIATTR_MIN_STACK_SIZE
	.align		4
.L_16:
        /*0060*/ 	.byte	0x04, 0x12
        /*0062*/ 	.short	(.L_18 - .L_17)
	.align		4
.L_17:
        /*0064*/ 	.word	index@(odd_even)
        /*0068*/ 	.word	0x00000000
.L_18:


//--------------------- .nv.compat                --------------------------
	.section	.nv.compat,"",@"SHT_CUDA_COMPAT_INFO"
	.align	4
        /*0000*/ 	.byte	0x02, 0x09, 0x00, 0x00, 0x02, 0x02, 0x01, 0x00, 0x02, 0x05, 0x05, 0x00, 0x03, 0x07, 0x01, 0x01
        /*0010*/ 	.byte	0x02, 0x03, 0x00, 0x00, 0x02, 0x06, 0x01, 0x00, 0x04, 0x0b, 0x08, 0x00, 0x09, 0x00, 0x00, 0x00
        /*0020*/ 	.byte	0x00, 0x00, 0x00, 0x00


//--------------------- .nv.info.odd_even_phase2  --------------------------
	.section	.nv.info.odd_even_phase2,"",@"SHT_CUDA_INFO"
	.sectionflags	@""
	.align	4


	//----- nvinfo : EIATTR_CUDA_API_VERSION
	.align		4
        /*0000*/ 	.byte	0x04, 0x37
        /*0002*/ 	.short	(.L_20 - .L_19)
.L_19:
        /*0004*/ 	.word	0x00000082


	//----- nvinfo : EIATTR_KPARAM_INFO
	.align		4
.L_20:
        /*0008*/ 	.byte	0x04, 0x17
        /*000a*/ 	.short	(.L_22 - .L_21)
.L_21:
        /*000c*/ 	.word	0x00000000
        /*0010*/ 	.short	0x0003
        /*0012*/ 	.short	0x0010
        /*0014*/ 	.byte	0x00, 0xf0, 0x11, 0x00


	//----- nvinfo : EIATTR_KPARAM_INFO
	.align		4
.L_22:
        /*0018*/ 	.byte	0x04, 0x17
        /*001a*/ 	.short	(.L_24 - .L_23)
.L_23:
        /*001c*/ 	.word	0x00000000
        /*0020*/ 	.short	0x0002
        /*0022*/ 	.short	0x000c
        /*0024*/ 	.byte	0x00, 0xf0, 0x11, 0x00


	//----- nvinfo : EIATTR_KPARAM_INFO
	.align		4
.L_24:
        /*0028*/ 	.byte	0x04, 0x17
        /*002a*/ 	.short	(.L_26 - .L_25)
.L_25:
        /*002c*/ 	.word	0x00000000
        /*0030*/ 	.short	0x0001
        /*0032*/ 	.short	0x0008
        /*0034*/ 	.byte	0x00, 0xf0, 0x11, 0x00


	//----- nvinfo : EIATTR_KPARAM_INFO
	.align		4
.L_26:
        /*0038*/ 	.byte	0x04, 0x17
        /*003a*/ 	.short	(.L_28 - .L_27)
.L_27:
        /*003c*/ 	.word	0x00000000
        /*0040*/ 	.short	0x0000
        /*0042*/ 	.short	0x0000
        /*0044*/ 	.byte	0x00, 0xf5, 0x21, 0x00


	//----- nvinfo : EIATTR_SPARSE_MMA_MASK
	.align		4
.L_28:
        /*0048*/ 	.byte	0x03, 0x50
        /*004a*/ 	.short	0x0000


	//----- nvinfo : EIATTR_MAXREG_COUNT
	.align		4
        /*004c*/ 	.byte	0x03, 0x1b
        /*004e*/ 	.short	0x00ff


	//----- nvinfo : EIATTR_MERCURY_ISA_VERSION
	.align		4
        /*0050*/ 	.byte	0x03, 0x5f
        /*0052*/ 	.short	0x0101


	//----- nvinfo : EIATTR_VRC_CTA_INIT_COUNT
	.align		4
        /*0054*/ 	.byte	0x02, 0x4a
	.zero		1
	.zero		1


	//----- nvinfo : EIATTR_EXIT_INSTR_OFFSETS
	.align		4
        /*0058*/ 	.byte	0x04, 0x1c
        /*005a*/ 	.short	(.L_30 - .L_29)


	//   ....[0]....
.L_29:
        /*005c*/ 	.word	0x00000320


	//   ....[1]....
        /*0060*/ 	.word	0x000003a0


	//   ....[2]....
        /*0064*/ 	.word	0x000003d0


	//----- nvinfo : EIATTR_CBANK_PARAM_SIZE
	.align		4
.L_30:
        /*0068*/ 	.byte	0x03, 0x19
        /*006a*/ 	.short	0x0014


	//----- nvinfo : EIATTR_PARAM_CBANK
	.align		4
        /*006c*/ 	.byte	0x04, 0x0a
        /*006e*/ 	.short	(.L_32 - .L_31)
	.align		4
.L_31:
        /*0070*/ 	.word	index@(.nv.constant0.odd_even_phase2)
        /*0074*/ 	.short	0x0380
        /*0076*/ 	.short	0x0014


	//----- nvinfo : EIATTR_SW_WAR
	.align		4
.L_32:
        /*0078*/ 	.byte	0x04, 0x36
        /*007a*/ 	.short	(.L_34 - .L_33)
.L_33:
        /*007c*/ 	.word	0x00000008
.L_34:


//--------------------- .nv.info.odd_even_phase1  --------------------------
	.section	.nv.info.odd_even_phase1,"",@"SHT_CUDA_INFO"
	.sectionflags	@""
	.align	4


	//----- nvinfo : EIATTR_CUDA_API_VERSION
	.align		4
        /*0000*/ 	.byte	0x04, 0x37
        /*0002*/ 	.short	(.L_36 - .L_35)
.L_35:
        /*0004*/ 	.word	0x00000082


	//----- nvinfo : EIATTR_KPARAM_INFO
	.align		4
.L_36:
        /*0008*/ 	.byte	0x04, 0x17
        /*000a*/ 	.short	(.L_38 - .L_37)
.L_37:
        /*000c*/ 	.word	0x00000000
        /*0010*/ 	.short	0x0002
        /*0012*/ 	.short	0x000c
        /*0014*/ 	.byte	0x00, 0xf0, 0x11, 0x00


	//----- nvinfo : EIATTR_KPARAM_INFO
	.align		4
.L_38:
        /*0018*/ 	.byte	0x04, 0x17
        /*001a*/ 	.short	(.L_40 - .L_39)
.L_39:
        /*001c*/ 	.word	0x00000000
        /*0020*/ 	.short	0x0001
        /*0022*/ 	.short	0x0008
        /*0024*/ 	.byte	0x00, 0xf0, 0x11, 0x00


	//----- nvinfo : EIATTR_KPARAM_INFO
	.align		4
.L_40:
        /*0028*/ 	.byte	0x04, 0x17
        /*002a*/ 	.short	(.L_42 - .L_41)
.L_41:
        /*002c*/ 	.word	0x00000000
        /*0030*/ 	.short	0x0000
        /*0032*/ 	.short	0x0000
        /*0034*/ 	.byte	0x00, 0xf5, 0x21, 0x00


	//----- nvinfo : EIATTR_SPARSE_MMA_MASK
	.align		4
.L_42:
        /*0038*/ 	.byte	0x03, 0x50
        /*003a*/ 	.short	0x0000


	//----- nvinfo : EIATTR_MAXREG_COUNT
	.align		4
        /*003c*/ 	.byte	0x03, 0x1b
        /*003e*/ 	.short	0x00ff


	//----- nvinfo : EIATTR_MERCURY_ISA_VERSION
	.align		4
        /*0040*/ 	.byte	0x03, 0x5f
        /*0042*/ 	.short	0x0101


	//----- nvinfo : EIATTR_VRC_CTA_INIT_COUNT
	.align		4
        /*0044*/ 	.byte	0x02, 0x4a
	.zero		1
	.zero		1


	//----- nvinfo : EIATTR_EXIT_INSTR_OFFSETS
	.align		4
        /*0048*/ 	.byte	0x04, 0x1c
        /*004a*/ 	.short	(.L_44 - .L_43)


	//   ....[0]....
.L_43:
        /*004c*/ 	.word	0x00000140


	//   ....[1]....
        /*0050*/ 	.word	0x000001c0


	//   ....[2]....
        /*0054*/ 	.word	0x000001f0


	//----- nvinfo : EIATTR_CBANK_PARAM_SIZE
	.align		4
.L_44:
        /*0058*/ 	.byte	0x03, 0x19
        /*005a*/ 	.short	0x0010


	//----- nvinfo : EIATTR_PARAM_CBANK
	.align		4
        /*005c*/ 	.byte	0x04, 0x0a
        /*005e*/ 	.short	(.L_46 - .L_45)
	.align		4
.L_45:
        /*0060*/ 	.word	index@(.nv.constant0.odd_even_phase1)
        /*0064*/ 	.short	0x0380
        /*0066*/ 	.short	0x0010


	//----- nvinfo : EIATTR_SW_WAR
	.align		4
.L_46:
        /*0068*/ 	.byte	0x04, 0x36
        /*006a*/ 	.short	(.L_48 - .L_47)
.L_47:
        /*006c*/ 	.word	0x00000008
.L_48:


//--------------------- .nv.info.odd_even         --------------------------
	.section	.nv.info.odd_even,"",@"SHT_CUDA_INFO"
	.sectionflags	@""
	.align	4


	//----- nvinfo : EIATTR_CUDA_API_VERSION
	.align		4
        /*0000*/ 	.byte	0x04, 0x37
        /*0002*/ 	.short	(.L_50 - .L_49)
.L_49:
        /*0004*/ 	.word	0x00000082


	//----- nvinfo : EIATTR_KPARAM_INFO
	.align		4
.L_50:
        /*0008*/ 	.byte	0x04, 0x17
        /*000a*/ 	.short	(.L_52 - .L_51)
.L_51:
        /*000c*/ 	.word	0x00000000
        /*0010*/ 	.short	0x0000
        /*0012*/ 	.short	0x0000
        /*0014*/ 	.byte	0x00, 0xf5, 0x21, 0x00


	//----- nvinfo : EIATTR_SPARSE_MMA_MASK
	.align		4
.L_52:
        /*0018*/ 	.byte	0x03, 0x50
        /*001a*/ 	.short	0x0000


	//----- nvinfo : EIATTR_MAXREG_COUNT
	.align		4
        /*001c*/ 	.byte	0x03, 0x1b
        /*001e*/ 	.short	0x00ff


	//----- nvinfo : EIATTR_NUM_BARRIERS
	.align		4
        /*0020*/ 	.byte	0x02, 0x4c
        /*0022*/ 	.byte	0x01
	.zero		1


	//----- nvinfo : EIATTR_MERCURY_ISA_VERSION
	.align		4
        /*0024*/ 	.byte	0x03, 0x5f
        /*0026*/ 	.short	0x0101


	//----- nvinfo : EIATTR_VRC_CTA_INIT_COUNT
	.align		4
        /*0028*/ 	.byte	0x02, 0x4a
	.zero		1
	.zero		1


	//----- nvinfo : EIATTR_EXIT_INSTR_OFFSETS
	.align		4
        /*002c*/ 	.byte	0x04, 0x1c
        /*002e*/ 	.short	(.L_54 - .L_53)


	//   ....[0]....
.L_53:
        /*0030*/ 	.word	0x00001910


	//----- nvinfo : EIATTR_CRS_STACK_SIZE
	.align		4
.L_54:
        /*0034*/ 	.byte	0x04, 0x1e
        /*0036*/ 	.short	(.L_56 - .L_55)
.L_55:
        /*0038*/ 	.word	0x00000000


	//----- nvinfo : EIATTR_CBANK_PARAM_SIZE
	.align		4
.L_56:
        /*003c*/ 	.byte	0x03, 0x19
        /*003e*/ 	.short	0x0008


	//----- nvinfo : EIATTR_PARAM_CBANK
	.align		4
        /*0040*/ 	.byte	0x04, 0x0a
        /*0042*/ 	.short	(.L_58 - .L_57)
	.align		4
.L_57:
        /*0044*/ 	.word	index@(.nv.constant0.odd_even)
        /*0048*/ 	.short	0x0380
        /*004a*/ 	.short	0x0008


	//----- nvinfo : EIATTR_SW_WAR
	.align		4
.L_58:
        /*004c*/ 	.byte	0x04, 0x36
        /*004e*/ 	.short	(.L_60 - .L_59)
.L_59:
        /*0050*/ 	.word	0x00000008
.L_60:


//--------------------- .nv.callgraph             --------------------------
	.section	.nv.callgraph,"",@"SHT_CUDA_CALLGRAPH"
	.align	4
	.sectionentsize	8
	.align		4
        /*0000*/ 	.word	0x00000000
	.align		4
        /*0004*/ 	.word	0xffffffff
	.align		4
        /*0008*/ 	.word	0x00000000
	.align		4
        /*000c*/ 	.word	0xfffffffe
	.align		4
        /*0010*/ 	.word	0x00000000
	.align		4
        /*0014*/ 	.word	0xfffffffd
	.align		4
        /*0018*/ 	.word	0x00000000
	.align		4
        /*001c*/ 	.word	0xfffffffc


//--------------------- .nv.constant4             --------------------------
	.section	.nv.constant4,"a",@progbits
	.align	8
	.align		8
.nv.constant4:
        /*0000*/ 	.dword	THREADS_IN_BLOCK


//--------------------- .text.odd_even_phase2     --------------------------
	.section	.text.odd_even_phase2,"ax",@progbits
	.align	128
        .global         odd_even_phase2
        .type           odd_even_phase2,@function
        .size           odd_even_phase2,(.L_x_23 - odd_even_phase2)
        .other          odd_even_phase2,@"STO_CUDA_ENTRY STV_DEFAULT"
odd_even_phase2:
.text.odd_even_phase2:
[----:B------:R-:W-:Y:S01]  /*0000*/  LDC R1, c[0x0][0x37c] ;  /* 0x0000df00ff017b82 */ /* 0x000fe20000000800 */
[----:B------:R-:W0:Y:S01]  /*0010*/  LDCU.64 UR8, c[0x0][0x388] ;  /* 0x00007100ff0877ac */ /* 0x000e220008000a00 */
[----:B------:R-:W-:Y:S01]  /*0020*/  IMAD.MOV.U32 R0, RZ, RZ, 0x1 ;  /* 0x00000001ff007424 */ /* 0x000fe200078e00ff */
[----:B------:R-:W1:Y:S05]  /*0030*/  S2R R9, SR_TID.Y ;  /* 0x0000000000097919 */ /* 0x000e6a0000002200 */
[----:B------:R-:W1:Y:S01]  /*0040*/  S2UR UR6, SR_CTAID.Y ;  /* 0x00000000000679c3 */ /* 0x000e620000002600 */
[----:B------:R-:W2:Y:S01]  /*0050*/  LDCU UR5, c[0x0][0x360] ;  /* 0x00006c00ff0577ac */ /* 0x000ea20008000800 */
[----:B------:R-:W2:Y:S06]  /*0060*/  S2R R7, SR_TID.X ;  /* 0x0000000000077919 */ /* 0x000eac0000002100 */
[----:B------:R-:W1:Y:S01]  /*0070*/  LDC R2, c[0x0][0x364] ;  /* 0x0000d900ff027b82 */ /* 0x000e620000000800 */
[----:B0-----:R-:W-:-:S07]  /*0080*/  SHF.L.U32 R0, R0, UR8, RZ ;  /* 0x0000000800007c19 */ /* 0x001fce00080006ff */
[----:B------:R-:W0:Y:S01]  /*0090*/  S2UR UR4, SR_CTAID.X ;  /* 0x00000000000479c3 */ /* 0x000e220000002500 */
[----:B------:R-:W-:-:S04]  /*00a0*/  IADD3 R4, PT, PT, -R0, UR9, RZ ;  /* 0x0000000900047c10 */ /* 0x000fc8000fffe1ff */
[----:B------:R-:W-:-:S03]  /*00b0*/  IABS R6, R4 ;  /* 0x0000000400067213 */ /* 0x000fc60000000000 */
[----:B------:R-:W0:Y:S01]  /*00c0*/  LDC R11, c[0x0][0x370] ;  /* 0x0000dc00ff0b7b82 */ /* 0x000e220000000800 */
[----:B------:R-:W3:Y:S01]  /*00d0*/  I2F.RP R5, R6 ;  /* 0x0000000600057306 */ /* 0x000ee20000209400 */
[----:B-1----:R-:W-:-:S07]  /*00e0*/  IMAD R2, R2, UR6, R9 ;  /* 0x0000000602027c24 */ /* 0x002fce000f8e0209 */
[----:B---3--:R-:W1:Y:S01]  /*00f0*/  MUFU.RCP R5, R5 ;  /* 0x0000000500057308 */ /* 0x008e620000001000 */
[----:B0-----:R-:W-:Y:S01]  /*0100*/  IMAD R2, R2, R11, UR4 ;  /* 0x0000000402027e24 */ /* 0x001fe2000f8e020b */
[----:B------:R-:W0:Y:S01]  /*0110*/  LDCU UR4, c[0x0][0x390] ;  /* 0x00007200ff0477ac */ /* 0x000e220008000800 */
[----:B-1----:R-:W-:Y:S02]  /*0120*/  VIADD R3, R5, 0xffffffe ;  /* 0x0ffffffe05037836 */ /* 0x002fe40000000000 */
[----:B--2---:R-:W-:Y:S01]  /*0130*/  IMAD R5, R2, UR5, R7 ;  /* 0x0000000502057c24 */ /* 0x004fe2000f8e0207 */
[----:B------:R-:W-:-:S03]  /*0140*/  IABS R2, R4 ;  /* 0x0000000400027213 */ /* 0x000fc60000000000 */
[----:B------:R-:W1:Y:S01]  /*0150*/  F2I.FTZ.U32.TRUNC.NTZ R3, R3 ;  /* 0x0000000300037305 */ /* 0x000e62000021f000 */
[----:B------:R-:W-:Y:S01]  /*0160*/  IABS R8, R5 ;  /* 0x0000000500087213 */ /* 0x000fe20000000000 */
[----:B-1----:R-:W-:-:S04]  /*0170*/  IMAD.MOV R9, RZ, RZ, -R3 ;  /* 0x000000ffff097224 */ /* 0x002fc800078e0a03 */
[----:B------:R-:W-:Y:S01]  /*0180*/  IMAD R7, R9, R6, RZ ;  /* 0x0000000609077224 */ /* 0x000fe200078e02ff */
[----:B------:R-:W-:Y:S01]  /*0190*/  IADD3 R9, PT, PT, RZ, -R2, RZ ;  /* 0x80000002ff097210 */ /* 0x000fe20007ffe0ff */
[----:B------:R-:W-:-:S04]  /*01a0*/  IMAD.MOV.U32 R2, RZ, RZ, RZ ;  /* 0x000000ffff027224 */ /* 0x000fc800078e00ff */
[----:B------:R-:W-:Y:S01]  /*01b0*/  IMAD.HI.U32 R2, R3, R7, R2 ;  /* 0x0000000703027227 */ /* 0x000fe200078e0002 */
[----:B------:R-:W-:-:S03]  /*01c0*/  MOV R7, R9 ;  /* 0x0000000900077202 */ /* 0x000fc60000000f00 */
[----:B------:R-:W-:-:S04]  /*01d0*/  IMAD.MOV.U32 R3, RZ, RZ, R8 ;  /* 0x000000ffff037224 */ /* 0x000fc800078e0008 */
[----:B------:R-:W-:-:S04]  /*01e0*/  IMAD.HI.U32 R2, R2, R3, RZ ;  /* 0x0000000302027227 */ /* 0x000fc800078e00ff */
[----:B------:R-:W-:-:S05]  /*01f0*/  IMAD R3, R2, R7, R3 ;  /* 0x0000000702037224 */ /* 0x000fca00078e0203 */
[----:B------:R-:W-:-:S13]  /*0200*/  ISETP.GT.U32.AND P2, PT, R6, R3, PT ;  /* 0x000000030600720c */ /* 0x000fda0003f44070 */
[----:B------:R-:W-:Y:S02]  /*0210*/  @!P2 IMAD.IADD R3, R3, 0x1, -R6 ;  /* 0x000000010303a824 */ /* 0x000fe400078e0a06 */
[----:B------:R-:W-:Y:S01]  /*0220*/  @!P2 VIADD R2, R2, 0x1 ;  /* 0x000000010202a836 */ /* 0x000fe20000000000 */
[----:B------:R-:W-:Y:S02]  /*0230*/  ISETP.NE.AND P2, PT, R4, RZ, PT ;  /* 0x000000ff0400720c */ /* 0x000fe40003f45270 */
[----:B------:R-:W-:Y:S02]  /*0240*/  ISETP.GE.U32.AND P0, PT, R3, R6, PT ;  /* 0x000000060300720c */ /* 0x000fe40003f06070 */
[----:B------:R-:W-:-:S04]  /*0250*/  LOP3.LUT R3, R5, R4, RZ, 0x3c, !PT ;  /* 0x0000000405037212 */ /* 0x000fc800078e3cff */
[----:B------:R-:W-:-:S07]  /*0260*/  ISETP.GE.AND P1, PT, R3, RZ, PT ;  /* 0x000000ff0300720c */ /* 0x000fce0003f26270 */
[----:B------:R-:W-:-:S05]  /*0270*/  @P0 IADD3 R2, PT, PT, R2, 0x1, RZ ;  /* 0x0000000102020810 */ /* 0x000fca0007ffe0ff */
[----:B------:R-:W-:Y:S01]  /*0280*/  IMAD.MOV.U32 R3, RZ, RZ, R2 ;  /* 0x000000ffff037224 */ /* 0x000fe200078e0002 */
[----:B------:R-:W-:-:S03]  /*0290*/  SHF.R.S32.HI R2, RZ, UR8, R5 ;  /* 0x00000008ff027c19 */ /* 0x000fc60008011405 */
[----:B------:R-:W-:Y:S01]  /*02a0*/  @!P1 IMAD.MOV R3, RZ, RZ, -R3 ;  /* 0x000000ffff039224 */ /* 0x000fe200078e0a03 */
[----:B------:R-:W-:-:S04]  /*02b0*/  @!P2 LOP3.LUT R3, RZ, R4, RZ, 0x33, !PT ;  /* 0x00000004ff03a212 */ /* 0x000fc800078e33ff */
[----:B------:R-:W-:-:S05]  /*02c0*/  LEA R2, R3, R2, 0x1 ;  /* 0x0000000203027211 */ /* 0x000fca00078e08ff */
[----:B------:R-:W-:-:S05]  /*02d0*/  VIADD R2, R2, 0x1 ;  /* 0x0000000102027836 */ /* 0x000fca0000000000 */
[----:B------:R-:W-:-:S04]  /*02e0*/  SHF.L.U32 R2, R2, UR8, RZ ;  /* 0x0000000802027c19 */ /* 0x000fc800080006ff */
[----:B------:R-:W-:-:S04]  /*02f0*/  IADD3 R5, PT, PT, R5, R2, RZ ;  /* 0x0000000205057210 */ /* 0x000fc80007ffe0ff */
[----:B------:R-:W-:-:S04]  /*0300*/  VIADDMNMX R2, R5, R0, R5, !PT ;  /* 0x0000000005027246 */ /* 0x000fc80007800105 */
[----:B0-----:R-:W-:-:S13]  /*0310*/  ISETP.GE.AND P0, PT, R2, UR4, PT ;  /* 0x0000000402007c0c */ /* 0x001fda000bf06270 */
[----:B------:R-:W-:Y:S05]  /*0320*/  @P0 EXIT ;  /* 0x000000000000094d */ /* 0x000fea0003800000 */
[----:B------:R-:W0:Y:S01]  /*0330*/  LDC.64 R2, c[0x0][0x380] ;  /* 0x0000e000ff027b82 */ /* 0x000e220000000a00 */
[----:B------:R-:W1:Y:S01]  /*0340*/  LDCU.64 UR4, c[0x0][0x358] ;  /* 0x00006b00ff0477ac */ /* 0x000e620008000a00 */
[----:B0-----:R-:W-:-:S05]  /*0350*/  IMAD.WIDE R2, R5, 0x4, R2 ;  /* 0x0000000405027825 */ /* 0x001fca00078e0202 */
[----:B-1----:R-:W2:Y:S01]  /*0360*/  LDG.E R7, desc[UR4][R2.64] ;  /* 0x0000000402077981 */ /* 0x002ea2000c1e1900 */
[----:B------:R-:W-:-:S05]  /*0370*/  IMAD.WIDE R4, R0, 0x4, R2 ;  /* 0x0000000400047825 */ /* 0x000fca00078e0202 */
[----:B------:R-:W2:Y:S02]  /*0380*/  LDG.E R0, desc[UR4][R4.64] ;  /* 0x0000000404007981 */ /* 0x000ea4000c1e1900 */
[----:B--2---:R-:W-:-:S13]  /*0390*/  ISETP.GE.AND P0, PT, R0, R7, PT ;  /* 0x000000070000720c */ /* 0x004fda0003f06270 */
[----:B------:R-:W-:Y:S05]  /*03a0*/  @P0 EXIT ;  /* 0x000000000000094d */ /* 0x000fea0003800000 */
[----:B------:R-:W-:Y:S04]  /*03b0*/  ATOMG.E.EXCH.STRONG.GPU PT, RZ, desc[UR4][R4.64], R7 ;  /* 0x8000000704ff79a8 */ /* 0x000fe8000c1ef104 */
[----:B------:R-:W-:Y:S01]  /*03c0*/  ATOMG.E.EXCH.STRONG.GPU PT, RZ, desc[UR4][R2.64], R0 ;  /* 0x8000000002ff79a8 */ /* 0x000fe2000c1ef104 */
[----:B------:R-:W-:Y:S05]  /*03d0*/  EXIT ;  /* 0x000000000000794d */ /* 0x000fea0003800000 */
.L_x_0:
[----:B------:R-:W-:-:S00]  /*03e0*/  BRA `(.L_x_0) ;  /* 0xfffffffc00fc7947 */ /* 0x000fc0000383ffff */
[----:B------:R-:W-:-:S00]  /*03f0*/  NOP ;  /* 0x0000000000007918 */ /* 0x000fc00000000000 */
        /* <DEDUP_REMOVED lines=8> */
.L_x_23:


//--------------------- .text.odd_even_phase1     --------------------------
	.section	.text.odd_even_phase1,"ax",@progbits
	.align	128
        .global         odd_even_phase1
        .type           odd_even_phase1,@function
        .size           odd_even_phase1,(.L_x_24 - odd_even_phase1)
        .other          odd_even_phase1,@"STO_CUDA_ENTRY STV_DEFAULT"
odd_even_phase1:
.text.odd_even_phase1:
[----:B------:R-:W-:Y:S01]  /*0000*/  LDC R1, c[0x0][0x37c] ;  /* 0x0000df00ff017b82 */ /* 0x000fe20000000800 */
[----:B------:R-:W0:Y:S01]  /*0010*/  S2R R5, SR_TID.Y ;  /* 0x0000000000057919 */ /* 0x000e220000002200 */
[----:B------:R-:W1:Y:S06]  /*0020*/  LDCU UR5, c[0x0][0x360] ;  /* 0x00006c00ff0577ac */ /* 0x000e6c0008000800 */
[----:B------:R-:W0:Y:S01]  /*0030*/  S2UR UR6, SR_CTAID.Y ;  /* 0x00000000000679c3 */ /* 0x000e220000002600 */
[----:B------:R-:W-:Y:S01]  /*0040*/  HFMA2 R4, -RZ, RZ, 0, 5.9604644775390625e-08 ;  /* 0x00000001ff047431 */ /* 0x000fe200000001ff */
[----:B------:R-:W1:Y:S01]  /*0050*/  S2R R3, SR_TID.X ;  /* 0x0000000000037919 */ /* 0x000e620000002100 */
[----:B------:R-:W2:Y:S05]  /*0060*/  LDCU.64 UR8, c[0x0][0x388] ;  /* 0x00007100ff0877ac */ /* 0x000eaa0008000a00 */
[----:B------:R-:W0:Y:S08]  /*0070*/  LDC R0, c[0x0][0x364] ;  /* 0x0000d900ff007b82 */ /* 0x000e300000000800 */
[----:B------:R-:W3:Y:S01]  /*0080*/  S2UR UR4, SR_CTAID.X ;  /* 0x00000000000479c3 */ /* 0x000ee20000002500 */
[----:B--2---:R-:W-:-:S07]  /*0090*/  SHF.L.U32 R4, R4, UR8, RZ ;  /* 0x0000000804047c19 */ /* 0x004fce00080006ff */
[----:B------:R-:W3:Y:S01]  /*00a0*/  LDC R7, c[0x0][0x370] ;  /* 0x0000dc00ff077b82 */ /* 0x000ee20000000800 */
[----:B0-----:R-:W-:-:S04]  /*00b0*/  IMAD R0, R0, UR6, R5 ;  /* 0x0000000600007c24 */ /* 0x001fc8000f8e0205 */
[----:B---3--:R-:W-:Y:S01]  /*00c0*/  IMAD R0, R0, R7, UR4 ;  /* 0x0000000400007e24 */ /* 0x008fe2000f8e0207 */
[----:B------:R-:W-:Y:S02]  /*00d0*/  UMOV UR4, 0xffffffff ;  /* 0xffffffff00047882 */ /* 0x000fe40000000000 */
[----:B------:R-:W-:Y:S01]  /*00e0*/  USHF.L.U32 UR4, UR4, UR8, URZ ;  /* 0x0000000804047299 */ /* 0x000fe200080006ff */
[----:B-1----:R-:W-:-:S05]  /*00f0*/  IMAD R0, R0, UR5, R3 ;  /* 0x0000000500007c24 */ /* 0x002fca000f8e0203 */
[----:B------:R-:W-:-:S04]  /*0100*/  LOP3.LUT R3, R0, UR4, RZ, 0xc0, !PT ;  /* 0x0000000400037c12 */ /* 0x000fc8000f8ec0ff */
[----:B------:R-:W-:-:S04]  /*0110*/  IADD3 R5, PT, PT, R0, R3, RZ ;  /* 0x0000000300057210 */ /* 0x000fc80007ffe0ff */
[----:B------:R-:W-:-:S04]  /*0120*/  VIADDMNMX R0, R5, R4, R5, !PT ;  /* 0x0000000405007246 */ /* 0x000fc80007800105 */
[----:B------:R-:W-:-:S13]  /*0130*/  ISETP.GE.AND P0, PT, R0, UR9, PT ;  /* 0x0000000900007c0c */ /* 0x000fda000bf06270 */
        /* <DEDUP_REMOVED lines=12> */
.L_x_1:
        /* <DEDUP_REMOVED lines=16> */
.L_x_24:


//--------------------- .text.odd_even            --------------------------
	.section	.text.odd_even,"ax",@progbits
	.align	128
        .global         odd_even
        .type           odd_even,@function
        .size           odd_even,(.L_x_25 - odd_even)
        .other          odd_even,@"STO_CUDA_ENTRY STV_DEFAULT"
odd_even:
.text.odd_even:
[----:B------:R-:W-:Y:S01]  /*0000*/  LDC R1, c[0x0][0x37c] ;  /* 0x0000df00ff017b82 */ /* 0x000fe20000000800 */
[----:B------:R-:W0:Y:S01]  /*0010*/  S2R R5, SR_TID.Y ;  /* 0x0000000000057919 */ /* 0x000e220000002200 */
[----:B------:R-:W1:Y:S06]  /*0020*/  LDCU UR5, c[0x0][0x360] ;  /* 0x00006c00ff0577ac */ /* 0x000e6c0008000800 */
[----:B------:R-:W0:Y:S01]  /*0030*/  S2UR UR6, SR_CTAID.Y ;  /* 0x00000000000679c3 */ /* 0x000e220000002600 */
[----:B------:R-:W2:Y:S01]  /*0040*/  S2R R0, SR_TID.X ;  /* 0x0000000000007919 */ /* 0x000ea20000002100 */
[----:B------:R-:W3:Y:S06]  /*0050*/  LDCU.64 UR8, c[0x0][0x358] ;  /* 0x00006b00ff0877ac */ /* 0x000eec0008000a00 */
[----:B------:R-:W0:Y:S08]  /*0060*/  LDC R4, c[0x0][0x364] ;  /* 0x0000d900ff047b82 */ /* 0x000e300000000800 */
[----:B------:R-:W4:Y:S08]  /*0070*/  S2UR UR4, SR_CTAID.X ;  /* 0x00000000000479c3 */ /* 0x000f300000002500 */
[----:B------:R-:W4:Y:S08]  /*0080*/  LDC R7, c[0x0][0x370] ;  /* 0x0000dc00ff077b82 */ /* 0x000f300000000800 */
[----:B------:R-:W5:Y:S01]  /*0090*/  LDC.64 R2, c[0x0][0x380] ;  /* 0x0000e000ff027b82 */ /* 0x000f620000000a00 */
[----:B0-----:R-:W-:-:S04]  /*00a0*/  IMAD R4, R4, UR6, R5 ;  /* 0x0000000604047c24 */ /* 0x001fc8000f8e0205 */
[----:B----4-:R-:W-:-:S04]  /*00b0*/  IMAD R4, R4, R7, UR4 ;  /* 0x0000000404047e24 */ /* 0x010fc8000f8e0207 */
[----:B-1----:R-:W-:-:S04]  /*00c0*/  IMAD R5, R4, UR5, RZ ;  /* 0x0000000504057c24 */ /* 0x002fc8000f8e02ff */
[----:B--2---:R-:W-:-:S04]  /*00d0*/  IMAD R5, R5, 0x2, R0 ;  /* 0x0000000205057824 */ /* 0x004fc800078e0200 */
[----:B-----5:R-:W-:-:S05]  /*00e0*/  IMAD.WIDE R2, R5, 0x4, R2 ;  /* 0x0000000405027825 */ /* 0x020fca00078e0202 */
[----:B---3--:R-:W2:Y:S04]  /*00f0*/  LDG.E R7, desc[UR8][R2.64] ;  /* 0x0000000802077981 */ /* 0x008ea8000c1e1900 */
[----:B------:R-:W3:Y:S01]  /*0100*/  LDG.E R9, desc[UR8][R2.64+0x1000] ;  /* 0x0010000802097981 */ /* 0x000ee2000c1e1900 */
[----:B------:R-:W0:Y:S01]  /*0110*/  S2UR UR5, SR_CgaCtaId ;  /* 0x00000000000579c3 */ /* 0x000e220000008800 */
[----:B------:R-:W-:Y:S01]  /*0120*/  UMOV UR4, 0x400 ;  /* 0x0000040000047882 */ /* 0x000fe20000000000 */
[----:B------:R-:W-:Y:S01]  /*0130*/  IMAD.MOV.U32 R5, RZ, RZ, 0x1 ;  /* 0x00000001ff057424 */ /* 0x000fe200078e00ff */
[----:B0-----:R-:W-:-:S06]  /*0140*/  ULEA UR4, UR5, UR4, 0x18 ;  /* 0x0000000405047291 */ /* 0x001fcc000f8ec0ff */
[----:B------:R-:W-:Y:S01]  /*0150*/  LEA R4, R0, UR4, 0x2 ;  /* 0x0000000400047c11 */ /* 0x000fe2000f8e10ff */
[----:B------:R-:W-:-:S04]  /*0160*/  UMOV UR4, URZ ;  /* 0x000000ff00047c82 */ /* 0x000fc80008000000 */
[----:B--2---:R0:W-:Y:S04]  /*0170*/  STS [R4], R7 ;  /* 0x0000000704007388 */ /* 0x0041e80000000800 */
[----:B---3--:R0:W-:Y:S01]  /*0180*/  STS [R4+0x1000], R9 ;  /* 0x0010000904007388 */ /* 0x0081e20000000800 */
[----:B------:R-:W-:Y:S06]  /*0190*/  BAR.SYNC.DEFER_BLOCKING 0x0 ;  /* 0x0000000000007b1d */ /* 0x000fec0000010000 */
.L_x_21:
[----:B------:R-:W-:Y:S01]  /*01a0*/  UMOV UR5, 0xffffffff ;  /* 0xffffffff00057882 */ /* 0x000fe20000000000 */
[----:B------:R-:W-:Y:S01]  /*01b0*/  BSSY.RECONVERGENT B0, `(.L_x_2) ;  /* 0x000000e000007945 */ /* 0x000fe20003800200 */
[----:B------:R-:W-:-:S06]  /*01c0*/  USHF.L.U32 UR5, UR5, UR4, URZ ;  /* 0x0000000405057299 */ /* 0x000fcc00080006ff */
[----:B0-----:R-:W-:-:S04]  /*01d0*/  LOP3.LUT R7, R0, UR5, RZ, 0xc0, !PT ;  /* 0x0000000500077c12 */ /* 0x001fc8000f8ec0ff */
[----:B------:R-:W-:-:S04]  /*01e0*/  IADD3 R6, PT, PT, R5, R7, R0 ;  /* 0x0000000705067210 */ /* 0x000fc80007ffe000 */
[----:B------:R-:W-:-:S13]  /*01f0*/  ISETP.GT.AND P0, PT, R6, 0x7ff, PT ;  /* 0x000007ff0600780c */ /* 0x000fda0003f04270 */
[----:B------:R-:W-:Y:S05]  /*0200*/  @P0 BRA `(.L_x_3) ;  /* 0x0000000000200947 */ /* 0x000fea0003800000 */
[----:B------:R-:W-:-:S04]  /*0210*/  IMAD R6, R7, 0x4, R4 ;  /* 0x0000000407067824 */ /* 0x000fc800078e0204 */
[----:B------:R-:W-:Y:S01]  /*0220*/  IMAD R8, R5, 0x4, R6 ;  /* 0x0000000405087824 */ /* 0x000fe200078e0206 */
[----:B------:R-:W-:Y:S04]  /*0230*/  LDS R7, [R6] ;  /* 0x0000000006077984 */ /* 0x000fe80000000800 */
[----:B------:R-:W0:Y:S02]  /*0240*/  LDS R9, [R8] ;  /* 0x0000000008097984 */ /* 0x000e240000000800 */
[----:B0-----:R-:W-:-:S13]  /*0250*/  ISETP.GE.AND P0, PT, R9, R7, PT ;  /* 0x000000070900720c */ /* 0x001fda0003f06270 */
[----:B------:R-:W-:Y:S05]  /*0260*/  @P0 BRA `(.L_x_3) ;  /* 0x0000000000080947 */ /* 0x000fea0003800000 */
[----:B------:R0:W-:Y:S04]  /*0270*/  ATOMS.EXCH RZ, [R8], R7 ;  /* 0x0000000708ff738c */ /* 0x0001e80004000000 */
[----:B------:R0:W-:Y:S02]  /*0280*/  ATOMS.EXCH RZ, [R6], R9 ;  /* 0x0000000906ff738c */ /* 0x0001e40004000000 */
.L_x_3:
[----:B------:R-:W-:Y:S05]  /*0290*/  BSYNC.RECONVERGENT B0 ;  /* 0x0000000000007941 */ /* 0x000fea0003800200 */
.L_x_2:
[----:B------:R-:W-:Y:S01]  /*02a0*/  BAR.SYNC.DEFER_BLOCKING 0x0 ;  /* 0x0000000000007b1d */ /* 0x000fe20000010000 */
[----:B------:R-:W-:-:S09]  /*02b0*/  UISETP.NE.AND UP0, UPT, UR4, URZ, UPT ;  /* 0x000000ff0400728c */ /* 0x000fd2000bf05270 */
[----:B------:R-:W-:Y:S05]  /*02c0*/  BRA.U !UP0, `(.L_x_4) ;  /* 0x0000001508707547 */ /* 0x000fea000b800000 */
[----:B------:R-:W-:Y:S02]  /*02d0*/  ULOP3.LUT UP0, UR7, UR4, 0x3, URZ, 0xc0, !UPT ;  /* 0x0000000304077892 */ /* 0x000fe4000f80c0ff */
[----:B------:R-:W-:-:S07]  /*02e0*/  UMOV UR5, UR4 ;  /* 0x0000000400057c82 */ /* 0x000fce0008000000 */
[----:B------:R-:W-:Y:S05]  /*02f0*/  BRA.U !UP0, `(.L_x_5) ;  /* 0x00000009084c7547 */ /* 0x000fea000b800000 */
[----:B------:R-:W-:Y:S01]  /*0300*/  UIADD3 UR5, UPT, UPT, UR4, -0x1, URZ ;  /* 0xffffffff04057890 */ /* 0x000fe2000fffe0ff */
[----:B0-----:R-:W-:Y:S01]  /*0310*/  IABS R6, R0 ;  /* 0x0000000000067213 */ /* 0x001fe20000000000 */
[----:B------:R-:W-:Y:S01]  /*0320*/  UMOV UR6, 0x1 ;  /* 0x0000000100067882 */ /* 0x000fe20000000000 */
[----:B------:R-:W-:Y:S01]  /*0330*/  BSSY.RECONVERGENT B0, `(.L_x_6) ;  /* 0x000002c000007945 */ /* 0x000fe20003800200 */
[----:B------:R-:W-:-:S06]  /*0340*/  USHF.L.U32 UR10, UR6, UR5, URZ ;  /* 0x00000005060a7299 */ /* 0x000fcc00080006ff */
[----:B------:R-:W-:-:S05]  /*0350*/  VIADD R13, R5, -UR10 ;  /* 0x8000000a050d7c36 */ /* 0x000fca0008000000 */
[-C--:B------:R-:W-:Y:S02]  /*0360*/  IABS R10, R13.reuse ;  /* 0x0000000d000a7213 */ /* 0x080fe40000000000 */
[----:B------:R-:W-:Y:S02]  /*0370*/  IABS R12, R13 ;  /* 0x0000000d000c7213 */ /* 0x000fe40000000000 */
[----:B------:R-:W0:Y:S08]  /*0380*/  I2F.RP R7, R10 ;  /* 0x0000000a00077306 */ /* 0x000e300000209400 */
[----:B0-----:R-:W0:Y:S02]  /*0390*/  MUFU.RCP R7, R7 ;  /* 0x0000000700077308 */ /* 0x001e240000001000 */
[----:B0-----:R-:W-:Y:S01]  /*03a0*/  IADD3 R8, PT, PT, R7, 0xffffffe, RZ ;  /* 0x0ffffffe07087810 */ /* 0x001fe20007ffe0ff */
[----:B------:R-:W-:-:S05]  /*03b0*/  IMAD.MOV R7, RZ, RZ, -R12 ;  /* 0x000000ffff077224 */ /* 0x000fca00078e0a0c */
[----:B------:R0:W1:Y:S02]  /*03c0*/  F2I.FTZ.U32.TRUNC.NTZ R9, R8 ;  /* 0x0000000800097305 */ /* 0x000064000021f000 */
[----:B0-----:R-:W-:Y:S02]  /*03d0*/  IMAD.MOV.U32 R8, RZ, RZ, RZ ;  /* 0x000000ffff087224 */ /* 0x001fe400078e00ff */
[----:B-1----:R-:W-:-:S04]  /*03e0*/  IMAD.MOV R11, RZ, RZ, -R9 ;  /* 0x000000ffff0b7224 */ /* 0x002fc800078e0a09 */
[----:B------:R-:W-:-:S04]  /*03f0*/  IMAD R11, R11, R10, RZ ;  /* 0x0000000a0b0b7224 */ /* 0x000fc800078e02ff */
[----:B------:R-:W-:Y:S01]  /*0400*/  IMAD.HI.U32 R9, R9, R11, R8 ;  /* 0x0000000b09097227 */ /* 0x000fe200078e0008 */
[----:B------:R-:W-:-:S05]  /*0410*/  SHF.R.U32.HI R8, RZ, UR5, R0 ;  /* 0x00000005ff087c19 */ /* 0x000fca0008011600 */
        /* <DEDUP_REMOVED lines=9> */
[----:B------:R-:W-:-:S06]  /*04b0*/  @P0 IADD3 R9, PT, PT, R9, 0x1, RZ ;  /* 0x0000000109090810 */ /* 0x000fcc0007ffe0ff */
[----:B------:R-:W-:Y:S01]  /*04c0*/  @!P1 IMAD.MOV R9, RZ, RZ, -R9 ;  /* 0x000000ffff099224 */ /* 0x000fe200078e0a09 */
[----:B------:R-:W-:-:S05]  /*04d0*/  @!P2 LOP3.LUT R9, RZ, R13, RZ, 0x33, !PT ;  /* 0x0000000dff09a212 */ /* 0x000fca00078e33ff */
[----:B------:R-:W-:-:S04]  /*04e0*/  IMAD R9, R9, 0x2, R8 ;  /* 0x0000000209097824 */ /* 0x000fc800078e0208 */
[----:B------:R-:W-:-:S05]  /*04f0*/  VIADD R9, R9, 0x1 ;  /* 0x0000000109097836 */ /* 0x000fca0000000000 */
[----:B------:R-:W-:-:S05]  /*0500*/  SHF.L.U32 R9, R9, UR5, RZ ;  /* 0x0000000509097c19 */ /* 0x000fca00080006ff */
[----:B------:R-:W-:-:S05]  /*0510*/  IMAD.IADD R7, R9, 0x1, R0 ;  /* 0x0000000109077824 */ /* 0x000fca00078e0200 */
[----:B------:R-:W-:-:S04]  /*0520*/  VIADDMNMX R7, R7, UR10, R7, !PT ;  /* 0x0000000a07077c46 */ /* 0x000fc8000f800107 */
[----:B------:R-:W-:-:S13]  /*0530*/  ISETP.GT.AND P0, PT, R7, 0x7ff, PT ;  /* 0x000007ff0700780c */ /* 0x000fda0003f04270 */
[----:B------:R-:W-:Y:S05]  /*0540*/  @P0 BRA `(.L_x_7) ;  /* 0x0000000000280947 */ /* 0x000fea0003800000 */
[----:B------:R-:W-:Y:S01]  /*0550*/  IMAD.MOV.U32 R7, RZ, RZ, 0x4 ;  /* 0x00000004ff077424 */ /* 0x000fe200078e00ff */
[----:B------:R-:W-:-:S04]  /*0560*/  LEA R8, R9, R4, 0x2 ;  /* 0x0000000409087211 */ /* 0x000fc800078e10ff */
[----:B------:R-:W-:-:S05]  /*0570*/  SHF.L.U32 R7, R7, UR5, RZ ;  /* 0x0000000507077c19 */ /* 0x000fca00080006ff */
[----:B------:R-:W-:Y:S02]  /*0580*/  IMAD.IADD R10, R8, 0x1, R7 ;  /* 0x00000001080a7824 */ /* 0x000fe400078e0207 */
[----:B------:R-:W-:Y:S04]  /*0590*/  LDS R7, [R8] ;  /* 0x0000000008077984 */ /* 0x000fe80000000800 */
[----:B------:R-:W0:Y:S02]  /*05a0*/  LDS R9, [R10] ;  /* 0x000000000a097984 */ /* 0x000e240000000800 */
[----:B0-----:R-:W-:-:S13]  /*05b0*/  ISETP.GE.AND P0, PT, R9, R7, PT ;  /* 0x000000070900720c */ /* 0x001fda0003f06270 */
[----:B------:R-:W-:Y:S05]  /*05c0*/  @P0 BRA `(.L_x_7) ;  /* 0x0000000000080947 */ /* 0x000fea0003800000 */
[----:B------:R0:W-:Y:S04]  /*05d0*/  ATOMS.EXCH RZ, [R10], R7 ;  /* 0x000000070aff738c */ /* 0x0001e80004000000 */
[----:B------:R0:W-:Y:S02]  /*05e0*/  ATOMS.EXCH RZ, [R8], R9 ;  /* 0x0000000908ff738c */ /* 0x0001e40004000000 */
.L_x_7:
[----:B------:R-:W-:Y:S05]  /*05f0*/  BSYNC.RECONVERGENT B0 ;  /* 0x0000000000007941 */ /* 0x000fea0003800200 */
.L_x_6:
[----:B------:R-:W-:Y:S01]  /*0600*/  BAR.SYNC.DEFER_BLOCKING 0x0 ;  /* 0x0000000000007b1d */ /* 0x000fe20000010000 */
[----:B------:R-:W-:-:S09]  /*0610*/  UISETP.NE.AND UP0, UPT, UR7, 0x1, UPT ;  /* 0x000000010700788c */ /* 0x000fd2000bf05270 */
[----:B------:R-:W-:Y:S05]  /*0620*/  BRA.U !UP0, `(.L_x_5) ;  /* 0x0000000508807547 */ /* 0x000fea000b800000 */
[----:B------:R-:W-:Y:S01]  /*0630*/  UIADD3 UR5, UPT, UPT, UR4, -0x2, URZ ;  /* 0xfffffffe04057890 */ /* 0x000fe2000fffe0ff */
[----:B------:R-:W-:Y:S03]  /*0640*/  BSSY.RECONVERGENT B0, `(.L_x_8) ;  /* 0x000002c000007945 */ /* 0x000fe60003800200 */
[----:B------:R-:W-:-:S06]  /*0650*/  USHF.L.U32 UR10, UR6, UR5, URZ ;  /* 0x00000005060a7299 */ /* 0x000fcc00080006ff */
[----:B------:R-:W-:-:S05]  /*0660*/  VIADD R13, R5, -UR10 ;  /* 0x8000000a050d7c36 */ /* 0x000fca0008000000 */
[-C--:B0-----:R-:W-:Y:S02]  /*0670*/  IABS R10, R13.reuse ;  /* 0x0000000d000a7213 */ /* 0x081fe40000000000 */
[----:B------:R-:W-:Y:S02]  /*0680*/  IABS R12, R13 ;  /* 0x0000000d000c7213 */ /* 0x000fe40000000000 */
[----:B------:R-:W0:Y:S08]  /*0690*/  I2F.RP R7, R10 ;  /* 0x0000000a00077306 */ /* 0x000e300000209400 */
[----:B0-----:R-:W0:Y:S02]  /*06a0*/  MUFU.RCP R7, R7 ;  /* 0x0000000700077308 */ /* 0x001e240000001000 */
[----:B0-----:R-:W-:-:S06]  /*06b0*/  VIADD R8, R7, 0xffffffe ;  /* 0x0ffffffe07087836 */ /* 0x001fcc0000000000 */
[----:B------:R0:W1:Y:S02]  /*06c0*/  F2I.FTZ.U32.TRUNC.NTZ R9, R8 ;  /* 0x0000000800097305 */ /* 0x000064000021f000 */
[----:B0-----:R-:W-:Y:S02]  /*06d0*/  IMAD.MOV.U32 R8, RZ, RZ, RZ ;  /* 0x000000ffff087224 */ /* 0x001fe400078e00ff */
[----:B-1----:R-:W-:-:S04]  /*06e0*/  IMAD.MOV R11, RZ, RZ, -R9 ;  /* 0x000000ffff0b7224 */ /* 0x002fc800078e0a09 */
[----:B------:R-:W-:-:S04]  /*06f0*/  IMAD R11, R11, R10, RZ ;  /* 0x0000000a0b0b7224 */ /* 0x000fc800078e02ff */
[----:B------:R-:W-:Y:S01]  /*0700*/  IMAD.HI.U32 R9, R9, R11, R8 ;  /* 0x0000000b09097227 */ /* 0x000fe200078e0008 */
[----:B------:R-:W-:Y:S02]  /*0710*/  IADD3 R11, PT, PT, RZ, -R12, RZ ;  /* 0x8000000cff0b7210 */ /* 0x000fe40007ffe0ff */
[----:B------:R-:W-:-:S03]  /*0720*/  SHF.R.U32.HI R8, RZ, UR5, R0 ;  /* 0x00000005ff087c19 */ /* 0x000fc60008011600 */
        /* <DEDUP_REMOVED lines=9> */
[----:B------:R-:W-:-:S06]  /*07c0*/  @P0 VIADD R9, R9, 0x1 ;  /* 0x0000000109090836 */ /* 0x000fcc0000000000 */
[----:B------:R-:W-:Y:S01]  /*07d0*/  @!P1 IMAD.MOV R9, RZ, RZ, -R9 ;  /* 0x000000ffff099224 */ /* 0x000fe200078e0a09 */
[----:B------:R-:W-:-:S05]  /*07e0*/  @!P2 LOP3.LUT R9, RZ, R13, RZ, 0x33, !PT ;  /* 0x0000000dff09a212 */ /* 0x000fca00078e33ff */
[----:B------:R-:W-:-:S05]  /*07f0*/  IMAD R9, R9, 0x2, R8 ;  /* 0x0000000209097824 */ /* 0x000fca00078e0208 */
[----:B------:R-:W-:-:S04]  /*0800*/  IADD3 R9, PT, PT, R9, 0x1, RZ ;  /* 0x0000000109097810 */ /* 0x000fc80007ffe0ff */
[----:B------:R-:W-:-:S05]  /*0810*/  SHF.L.U32 R9, R9, UR5, RZ ;  /* 0x0000000509097c19 */ /* 0x000fca00080006ff */
[----:B------:R-:W-:-:S05]  /*0820*/  IMAD.IADD R7, R9, 0x1, R0 ;  /* 0x0000000109077824 */ /* 0x000fca00078e0200 */
[----:B------:R-:W-:-:S04]  /*0830*/  VIADDMNMX R7, R7, UR10, R7, !PT ;  /* 0x0000000a07077c46 */ /* 0x000fc8000f800107 */
[----:B------:R-:W-:-:S13]  /*0840*/  ISETP.GT.AND P0, PT, R7, 0x7ff, PT ;  /* 0x000007ff0700780c */ /* 0x000fda0003f04270 */
[----:B------:R-:W-:Y:S05]  /*0850*/  @P0 BRA `(.L_x_9) ;  /* 0x0000000000280947 */ /* 0x000fea0003800000 */
[----:B------:R-:W-:Y:S02]  /*0860*/  IMAD.MOV.U32 R7, RZ, RZ, 0x4 ;  /* 0x00000004ff077424 */ /* 0x000fe400078e00ff */
[----:B------:R-:W-:-:S03]  /*0870*/  IMAD R9, R9, 0x4, R4 ;  /* 0x0000000409097824 */ /* 0x000fc600078e0204 */
[----:B------:R-:W-:Y:S02]  /*0880*/  SHF.L.U32 R8, R7, UR5, RZ ;  /* 0x0000000507087c19 */ /* 0x000fe400080006ff */
[----:B------:R-:W-:Y:S03]  /*0890*/  LDS R7, [R9] ;  /* 0x0000000009077984 */ /* 0x000fe60000000800 */
[----:B------:R-:W-:-:S05]  /*08a0*/  IMAD.IADD R8, R8, 0x1, R9 ;  /* 0x0000000108087824 */ /* 0x000fca00078e0209 */
[----:B------:R-:W0:Y:S02]  /*08b0*/  LDS R10, [R8] ;  /* 0x00000000080a7984 */ /* 0x000e240000000800 */
[----:B0-----:R-:W-:-:S13]  /*08c0*/  ISETP.GE.AND P0, PT, R10, R7, PT ;  /* 0x000000070a00720c */ /* 0x001fda0003f06270 */
[----:B------:R-:W-:Y:S05]  /*08d0*/  @P0 BRA `(.L_x_9) ;  /* 0x0000000000080947 */ /* 0x000fea0003800000 */
[----:B------:R0:W-:Y:S04]  /*08e0*/  ATOMS.EXCH RZ, [R8], R7 ;  /* 0x0000000708ff738c */ /* 0x0001e80004000000 */
[----:B------:R0:W-:Y:S02]  /*08f0*/  ATOMS.EXCH RZ, [R9], R10 ;  /* 0x0000000a09ff738c */ /* 0x0001e40004000000 */
.L_x_9:
[----:B------:R-:W-:Y:S05]  /*0900*/  BSYNC.RECONVERGENT B0 ;  /* 0x0000000000007941 */ /* 0x000fea0003800200 */
.L_x_8:
[----:B------:R-:W-:Y:S01]  /*0910*/  BAR.SYNC.DEFER_BLOCKING 0x0 ;  /* 0x0000000000007b1d */ /* 0x000fe20000010000 */
[----:B------:R-:W-:-:S09]  /*0920*/  UISETP.NE.AND UP0, UPT, UR7, 0x2, UPT ;  /* 0x000000020700788c */ /* 0x000fd2000bf05270 */
[----:B------:R-:W-:Y:S05]  /*0930*/  BRA.U !UP0, `(.L_x_5) ;  /* 0x0000000108bc7547 */ /* 0x000fea000b800000 */
[----:B------:R-:W-:Y:S01]  /*0940*/  UIADD3 UR5, UPT, UPT, UR4, -0x3, URZ ;  /* 0xfffffffd04057890 */ /* 0x000fe2000fffe0ff */
[----:B------:R-:W-:Y:S03]  /*0950*/  BSSY.RECONVERGENT B0, `(.L_x_10) ;  /* 0x000002c000007945 */ /* 0x000fe60003800200 */
[----:B------:R-:W-:-:S06]  /*0960*/  USHF.L.U32 UR6, UR6, UR5, URZ ;  /* 0x0000000506067299 */ /* 0x000fcc00080006ff */
[----:B------:R-:W-:-:S05]  /*0970*/  VIADD R15, R5, -UR6 ;  /* 0x80000006050f7c36 */ /* 0x000fca0008000000 */
[----:B------:R-:W-:-:S04]  /*0980*/  IABS R11, R15 ;  /* 0x0000000f000b7213 */ /* 0x000fc80000000000 */
[----:B0-----:R-:W0:Y:S08]  /*0990*/  I2F.RP R7, R11 ;  /* 0x0000000b00077306 */ /* 0x001e300000209400 */
[----:B0-----:R-:W0:Y:S02]  /*09a0*/  MUFU.RCP R7, R7 ;  /* 0x0000000700077308 */ /* 0x001e240000001000 */
[----:B0-----:R-:W-:-:S06]  /*09b0*/  IADD3 R8, PT, PT, R7, 0xffffffe, RZ ;  /* 0x0ffffffe07087810 */ /* 0x001fcc0007ffe0ff */
[----:B------:R0:W1:Y:S02]  /*09c0*/  F2I.FTZ.U32.TRUNC.NTZ R9, R8 ;  /* 0x0000000800097305 */ /* 0x000064000021f000 */
[----:B0-----:R-:W-:Y:S02]  /*09d0*/  IMAD.MOV.U32 R8, RZ, RZ, RZ ;  /* 0x000000ffff087224 */ /* 0x001fe400078e00ff */
[----:B-1----:R-:W-:-:S04]  /*09e0*/  IMAD.MOV R10, RZ, RZ, -R9 ;  /* 0x000000ffff0a7224 */ /* 0x002fc800078e0a09 */
[----:B------:R-:W-:Y:S01]  /*09f0*/  IMAD R13, R10, R11, RZ ;  /* 0x0000000b0a0d7224 */ /* 0x000fe200078e02ff */
[----:B------:R-:W-:-:S03]  /*0a00*/  IABS R10, R15 ;  /* 0x0000000f000a7213 */ /* 0x000fc60000000000 */
[----:B------:R-:W-:-:S04]  /*0a10*/  IMAD.HI.U32 R9, R9, R13, R8 ;  /* 0x0000000d09097227 */ /* 0x000fc800078e0008 */
[----:B------:R-:W-:Y:S02]  /*0a20*/  IMAD.MOV R10, RZ, RZ, -R10 ;  /* 0x000000ffff0a7224 */ /* 0x000fe400078e0a0a */
        /* <DEDUP_REMOVED lines=8> */
[----:B------:R-:W-:Y:S02]  /*0ab0*/  ISETP.GE.AND P1, PT, R6, RZ, PT ;  /* 0x000000ff0600720c */ /* 0x000fe40003f26270 */
[----:B------:R-:W-:-:S05]  /*0ac0*/  SHF.R.U32.HI R6, RZ, UR5, R0 ;  /* 0x00000005ff067c19 */ /* 0x000fca0008011600 */
        /* <DEDUP_REMOVED lines=20> */
.L_x_11:
[----:B------:R-:W-:Y:S05]  /*0c10*/  BSYNC.RECONVERGENT B0 ;  /* 0x0000000000007941 */ /* 0x000fea0003800200 */
.L_x_10:
[----:B------:R-:W-:Y:S06]  /*0c20*/  BAR.SYNC.DEFER_BLOCKING 0x0 ;  /* 0x0000000000007b1d */ /* 0x000fec0000010000 */
.L_x_5:
[----:B------:R-:W-:-:S09]  /*0c30*/  UISETP.GE.U32.AND UP0, UPT, UR4, 0x4, UPT ;  /* 0x000000040400788c */ /* 0x000fd2000bf06070 */
[----:B------:R-:W-:Y:S05]  /*0c40*/  BRA.U !UP0, `(.L_x_4) ;  /* 0x0000000d08107547 */ /* 0x000fea000b800000 */
[----:B0-----:R-:W-:Y:S01]  /*0c50*/  IABS R7, R0 ;  /* 0x0000000000077213 */ /* 0x001fe20000000000 */
[----:B------:R-:W-:-:S12]  /*0c60*/  UIADD3 UR6, UPT, UPT, UR5, 0x4, URZ ;  /* 0x0000000405067890 */ /* 0x000fd8000fffe0ff */
.L_x_20:
[----:B------:R-:W-:Y:S01]  /*0c70*/  UIADD3 UR7, UPT, UPT, UR6, -0x5, URZ ;  /* 0xfffffffb06077890 */ /* 0x000fe2000fffe0ff */
[----:B------:R-:W-:Y:S01]  /*0c80*/  BSSY.RECONVERGENT B0, `(.L_x_12) ;  /* 0x000002f000007945 */ /* 0x000fe20003800200 */
[----:B------:R-:W-:Y:S02]  /*0c90*/  UMOV UR5, 0x1 ;  /* 0x0000000100057882 */ /* 0x000fe40000000000 */
[----:B------:R-:W-:-:S06]  /*0ca0*/  USHF.L.U32 UR10, UR5, UR7, URZ ;  /* 0x00000007050a7299 */ /* 0x000fcc00080006ff */
[----:B------:R-:W-:-:S05]  /*0cb0*/  VIADD R15, R5, -UR10 ;  /* 0x8000000a050f7c36 */ /* 0x000fca0008000000 */
[-C--:B0-----:R-:W-:Y:S02]  /*0cc0*/  IABS R11, R15.reuse ;  /* 0x0000000f000b7213 */ /* 0x081fe40000000000 */
[----:B------:R-:W-:Y:S02]  /*0cd0*/  IABS R12, R15 ;  /* 0x0000000f000c7213 */ /* 0x000fe40000000000 */
[----:B------:R-:W0:Y:S08]  /*0ce0*/  I2F.RP R6, R11 ;  /* 0x0000000b00067306 */ /* 0x000e300000209400 */
[----:B0-----:R-:W0:Y:S02]  /*0cf0*/  MUFU.RCP R6, R6 ;  /* 0x0000000600067308 */ /* 0x001e240000001000 */
[----:B0-----:R-:W-:Y:S01]  /*0d00*/  VIADD R8, R6, 0xffffffe ;  /* 0x0ffffffe06087836 */ /* 0x001fe20000000000 */
[----:B------:R-:W-:-:S05]  /*0d10*/  IABS R6, R0 ;  /* 0x0000000000067213 */ /* 0x000fca0000000000 */
[----:B------:R0:W1:Y:S02]  /*0d20*/  F2I.FTZ.U32.TRUNC.NTZ R9, R8 ;  /* 0x0000000800097305 */ /* 0x000064000021f000 */
[----:B0-----:R-:W-:Y:S02]  /*0d30*/  HFMA2 R8, -RZ, RZ, 0, 0 ;  /* 0x00000000ff087431 */ /* 0x001fe400000001ff */
[----:B-1----:R-:W-:-:S04]  /*0d40*/  IMAD.MOV R10, RZ, RZ, -R9 ;  /* 0x000000ffff0a7224 */ /* 0x002fc800078e0a09 */
[----:B------:R-:W-:-:S04]  /*0d50*/  IMAD R13, R10, R11, RZ ;  /* 0x0000000b0a0d7224 */ /* 0x000fc800078e02ff */
        /* <DEDUP_REMOVED lines=12> */
[----:B------:R-:W-:-:S06]  /*0e20*/  @P0 VIADD R7, R7, 0x1 ;  /* 0x0000000107070836 */ /* 0x000fcc0000000000 */
[----:B------:R-:W-:Y:S02]  /*0e30*/  @!P1 IADD3 R7, PT, PT, -R7, RZ, RZ ;  /* 0x000000ff07079210 */ /* 0x000fe40007ffe1ff */
[----:B------:R-:W-:-:S05]  /*0e40*/  @!P2 LOP3.LUT R7, RZ, R15, RZ, 0x33, !PT ;  /* 0x0000000fff07a212 */ /* 0x000fca00078e33ff */
[----:B------:R-:W-:-:S04]  /*0e50*/  IMAD R7, R7, 0x2, R8 ;  /* 0x0000000207077824 */ /* 0x000fc800078e0208 */
[----:B------:R-:W-:-:S05]  /*0e60*/  VIADD R7, R7, 0x1 ;  /* 0x0000000107077836 */ /* 0x000fca0000000000 */
[----:B------:R-:W-:-:S05]  /*0e70*/  SHF.L.U32 R9, R7, UR7, RZ ;  /* 0x0000000707097c19 */ /* 0x000fca00080006ff */
[----:B------:R-:W-:-:S05]  /*0e80*/  IMAD.IADD R7, R9, 0x1, R0 ;  /* 0x0000000109077824 */ /* 0x000fca00078e0200 */
[----:B------:R-:W-:Y:S01]  /*0e90*/  VIADDMNMX R7, R7, UR10, R7, !PT ;  /* 0x0000000a07077c46 */ /* 0x000fe2000f800107 */
[----:B------:R-:W-:-:S03]  /*0ea0*/  UIADD3 UR10, UPT, UPT, UR6, -0x6, URZ ;  /* 0xfffffffa060a7890 */ /* 0x000fc6000fffe0ff */
        /* <DEDUP_REMOVED lines=12> */
.L_x_13:
[----:B------:R-:W-:Y:S05]  /*0f70*/  BSYNC.RECONVERGENT B0 ;  /* 0x0000000000007941 */ /* 0x000fea0003800200 */
.L_x_12:
[----:B------:R-:W-:Y:S01]  /*0f80*/  USHF.L.U32 UR7, UR5, UR10, URZ ;  /* 0x0000000a05077299 */ /* 0x000fe200080006ff */
[----:B0-----:R-:W-:Y:S01]  /*0f90*/  MOV R7, R6 ;  /* 0x0000000600077202 */ /* 0x001fe20000000f00 */
[----:B------:R-:W-:Y:S04]  /*0fa0*/  BAR.SYNC.DEFER_BLOCKING 0x0 ;  /* 0x0000000000007b1d */ /* 0x000fe80000010000 */
[----:B------:R-:W-:Y:S02]  /*0fb0*/  VIADD R15, R5, -UR7 ;  /* 0x80000007050f7c36 */ /* 0x000fe40008000000 */
[----:B------:R-:W-:Y:S03]  /*0fc0*/  BSSY.RECONVERGENT B0, `(.L_x_14) ;  /* 0x000002b000007945 */ /* 0x000fe60003800200 */
[----:B------:R-:W-:-:S02]  /*0fd0*/  IABS R11, R15 ;  /* 0x0000000f000b7213 */ /* 0x000fc40000000000 */
[----:B------:R-:W-:Y:S02]  /*0fe0*/  IABS R14, R15 ;  /* 0x0000000f000e7213 */ /* 0x000fe40000000000 */
[----:B------:R-:W0:Y:S08]  /*0ff0*/  I2F.RP R10, R11 ;  /* 0x0000000b000a7306 */ /* 0x000e300000209400 */
[----:B0-----:R-:W0:Y:S02]  /*1000*/  MUFU.RCP R10, R10 ;  /* 0x0000000a000a7308 */ /* 0x001e240000001000 */
[----:B0-----:R-:W-:-:S02]  /*1010*/  VIADD R8, R10, 0xffffffe ;  /* 0x0ffffffe0a087836 */ /* 0x001fc40000000000 */
[----:B------:R-:W-:-:S04]  /*1020*/  IMAD.MOV R10, RZ, RZ, -R14 ;  /* 0x000000ffff0a7224 */ /* 0x000fc800078e0a0e */
[----:B------:R0:W1:Y:S02]  /*1030*/  F2I.FTZ.U32.TRUNC.NTZ R9, R8 ;  /* 0x0000000800097305 */ /* 0x000064000021f000 */
[----:B0-----:R-:W-:Y:S02]  /*1040*/  IMAD.MOV.U32 R8, RZ, RZ, RZ ;  /* 0x000000ffff087224 */ /* 0x001fe400078e00ff */
[----:B-1----:R-:W-:-:S04]  /*1050*/  IMAD.MOV R12, RZ, RZ, -R9 ;  /* 0x000000ffff0c7224 */ /* 0x002fc800078e0a09 */
[----:B------:R-:W-:-:S04]  /*1060*/  IMAD R13, R12, R11, RZ ;  /* 0x0000000b0c0d7224 */ /* 0x000fc800078e02ff */
[----:B------:R-:W-:-:S06]  /*1070*/  IMAD.HI.U32 R12, R9, R13, R8 ;  /* 0x0000000d090c7227 */ /* 0x000fcc00078e0008 */
        /* <DEDUP_REMOVED lines=21> */
[----:B------:R-:W-:Y:S02]  /*11d0*/  HFMA2 R8, -RZ, RZ, 0, 2.384185791015625e-07 ;  /* 0x00000004ff087431 */ /* 0x000fe400000001ff */
[----:B------:R-:W-:-:S03]  /*11e0*/  IMAD R9, R9, 0x4, R4 ;  /* 0x0000000409097824 */ /* 0x000fc600078e0204 */
        /* <DEDUP_REMOVED lines=8> */
.L_x_15:
[----:B------:R-:W-:Y:S05]  /*1270*/  BSYNC.RECONVERGENT B0 ;  /* 0x0000000000007941 */ /* 0x000fea0003800200 */
.L_x_14:
[----:B------:R-:W-:Y:S01]  /*1280*/  USHF.L.U32 UR10, UR5, UR7, URZ ;  /* 0x00000007050a7299 */ /* 0x000fe200080006ff */
[----:B------:R-:W-:Y:S05]  /*1290*/  BAR.SYNC.DEFER_BLOCKING 0x0 ;  /* 0x0000000000007b1d */ /* 0x000fea0000010000 */
[----:B------:R-:W-:Y:S01]  /*12a0*/  VIADD R15, R5, -UR10 ;  /* 0x8000000a050f7c36 */ /* 0x000fe20008000000 */
[----:B------:R-:W-:Y:S04]  /*12b0*/  BSSY.RECONVERGENT B0, `(.L_x_16) ;  /* 0x000002b000007945 */ /* 0x000fe80003800200 */
[----:B0-----:R-:W-:-:S02]  /*12c0*/  IABS R11, R15 ;  /* 0x0000000f000b7213 */ /* 0x001fc40000000000 */
[----:B------:R-:W-:Y:S02]  /*12d0*/  IABS R14, R15 ;  /* 0x0000000f000e7213 */ /* 0x000fe40000000000 */
[----:B------:R-:W0:Y:S08]  /*12e0*/  I2F.RP R10, R11 ;  /* 0x0000000b000a7306 */ /* 0x000e300000209400 */
[----:B0-----:R-:W0:Y:S02]  /*12f0*/  MUFU.RCP R10, R10 ;  /* 0x0000000a000a7308 */ /* 0x001e240000001000 */
[----:B0-----:R-:W-:-:S06]  /*1300*/  VIADD R8, R10, 0xffffffe ;  /* 0x0ffffffe0a087836 */ /* 0x001fcc0000000000 */
[----:B------:R0:W1:Y:S02]  /*1310*/  F2I.FTZ.U32.TRUNC.NTZ R9, R8 ;  /* 0x0000000800097305 */ /* 0x000064000021f000 */
[----:B0-----:R-:W-:Y:S01]  /*1320*/  IMAD.MOV.U32 R8, RZ, RZ, RZ ;  /* 0x000000ffff087224 */ /* 0x001fe200078e00ff */
[----:B-1----:R-:W-:-:S05]  /*1330*/  IADD3 R12, PT, PT, RZ, -R9, RZ ;  /* 0x80000009ff0c7210 */ /* 0x002fca0007ffe0ff */
[----:B------:R-:W-:-:S04]  /*1340*/  IMAD R13, R12, R11, RZ ;  /* 0x0000000b0c0d7224 */ /* 0x000fc800078e02ff */
[----:B------:R-:W-:Y:S01]  /*1350*/  IMAD.HI.U32 R12, R9, R13, R8 ;  /* 0x0000000d090c7227 */ /* 0x000fe200078e0008 */
[----:B------:R-:W-:-:S03]  /*1360*/  LOP3.LUT R8, R0, R15, RZ, 0x3c, !PT ;  /* 0x0000000f00087212 */ /* 0x000fc600078e3cff */
[----:B------:R-:W-:Y:S01]  /*1370*/  IMAD.MOV R13, RZ, RZ, -R14 ;  /* 0x000000ffff0d7224 */ /* 0x000fe200078e0a0e */
[----:B------:R-:W-:Y:S01]  /*1380*/  ISETP.GE.AND P1, PT, R8, RZ, PT ;  /* 0x000000ff0800720c */ /* 0x000fe20003f26270 */
[----:B------:R-:W-:Y:S01]  /*1390*/  IMAD.HI.U32 R9, R12, R7, RZ ;  /* 0x000000070c097227 */ /* 0x000fe200078e00ff */
[----:B------:R-:W-:-:S03]  /*13a0*/  SHF.R.U32.HI R8, RZ, UR7, R0 ;  /* 0x00000007ff087c19 */ /* 0x000fc60008011600 */
[----:B------:R-:W-:-:S05]  /*13b0*/  IMAD R10, R9, R13, R6 ;  /* 0x0000000d090a7224 */ /* 0x000fca00078e0206 */
[----:B------:R-:W-:-:S13]  /*13c0*/  ISETP.GT.U32.AND P2, PT, R11, R10, PT ;  /* 0x0000000a0b00720c */ /* 0x000fda0003f44070 */
[----:B------:R-:W-:Y:S02]  /*13d0*/  @!P2 IMAD.IADD R10, R10, 0x1, -R11 ;  /* 0x000000010a0aa824 */ /* 0x000fe400078e0a0b */
[----:B------:R-:W-:Y:S01]  /*13e0*/  @!P2 VIADD R9, R9, 0x1 ;  /* 0x000000010909a836 */ /* 0x000fe20000000000 */
[----:B------:R-:W-:Y:S02]  /*13f0*/  ISETP.NE.AND P2, PT, R15, RZ, PT ;  /* 0x000000ff0f00720c */ /* 0x000fe40003f45270 */
[----:B------:R-:W-:-:S13]  /*1400*/  ISETP.GE.U32.AND P0, PT, R10, R11, PT ;  /* 0x0000000b0a00720c */ /* 0x000fda0003f06070 */
[----:B------:R-:W-:-:S05]  /*1410*/  @P0 IADD3 R9, PT, PT, R9, 0x1, RZ ;  /* 0x0000000109090810 */ /* 0x000fca0007ffe0ff */
        /* <DEDUP_REMOVED lines=10> */
[----:B------:R-:W-:Y:S01]  /*14c0*/  MOV R8, 0x4 ;  /* 0x0000000400087802 */ /* 0x000fe20000000f00 */
        /* <DEDUP_REMOVED lines=9> */
.L_x_17:
[----:B------:R-:W-:Y:S05]  /*1560*/  BSYNC.RECONVERGENT B0 ;  /* 0x0000000000007941 */ /* 0x000fea0003800200 */
.L_x_16:
        /* <DEDUP_REMOVED lines=45> */
.L_x_19:
[----:B------:R-:W-:Y:S05]  /*1840*/  BSYNC.RECONVERGENT B0 ;  /* 0x0000000000007941 */ /* 0x000fea0003800200 */
.L_x_18:
[----:B------:R-:W-:Y:S01]  /*1850*/  BAR.SYNC.DEFER_BLOCKING 0x0 ;  /* 0x0000000000007b1d */ /* 0x000fe20000010000 */
[----:B------:R-:W-:-:S04]  /*1860*/  UIADD3 UR6, UPT, UPT, UR6, -0x4, URZ ;  /* 0xfffffffc06067890 */ /* 0x000fc8000fffe0ff */
[----:B------:R-:W-:-:S09]  /*1870*/  UISETP.GT.AND UP0, UPT, UR6, 0x4, UPT ;  /* 0x000000040600788c */ /* 0x000fd2000bf04270 */
[----:B------:R-:W-:Y:S05]  /*1880*/  BRA.U UP0, `(.L_x_20) ;  /* 0xfffffff100f87547 */ /* 0x000fea000b83ffff */
.L_x_4:
[----:B------:R-:W-:Y:S01]  /*1890*/  UIADD3 UR4, UPT, UPT, UR4, 0x1, URZ ;  /* 0x0000000104047890 */ /* 0x000fe2000fffe0ff */
[----:B------:R-:W-:-:S03]  /*18a0*/  IMAD.SHL.U32 R5, R5, 0x2, RZ ;  /* 0x0000000205057824 */ /* 0x000fc600078e00ff */
[----:B------:R-:W-:-:S09]  /*18b0*/  UISETP.NE.AND UP0, UPT, UR4, 0xb, UPT ;  /* 0x0000000b0400788c */ /* 0x000fd2000bf05270 */
[----:B------:R-:W-:Y:S05]  /*18c0*/  BRA.U UP0, `(.L_x_21) ;  /* 0xffffffe900347547 */ /* 0x000fea000b83ffff */
[----:B------:R-:W1:Y:S04]  /*18d0*/  LDS R5, [R4] ;  /* 0x0000000004057984 */ /* 0x000e680000000800 */
[----:B0-----:R-:W0:Y:S04]  /*18e0*/  LDS R7, [R4+0x1000] ;  /* 0x0010000004077984 */ /* 0x001e280000000800 */
[----:B-1----:R-:W-:Y:S04]  /*18f0*/  STG.E desc[UR8][R2.64], R5 ;  /* 0x0000000502007986 */ /* 0x002fe8000c101908 */
[----:B0-----:R-:W-:Y:S01]  /*1900*/  STG.E desc[UR8][R2.64+0x1000], R7 ;  /* 0x0010000702007986 */ /* 0x001fe2000c101908 */
[----:B------:R-:W-:Y:S05]  /*1910*/  EXIT ;  /* 0x000000000000794d */ /* 0x000fea0003800000 */
.L_x_22:
        /* <DEDUP_REMOVED lines=14> */
.L_x_25:


//--------------------- .nv.global.init           --------------------------
	.section	.nv.global.init,"aw",@progbits
	.align	4
.nv.global.init:
	.type		THREADS_IN_BLOCK,@object
	.size		THREADS_IN_BLOCK,(.L_0 - THREADS_IN_BLOCK)
THREADS_IN_BLOCK:
        /*0000*/ 	.byte	0x00, 0x04, 0x00, 0x00
.L_0:


//--------------------- .nv.shared.reserved.0     --------------------------
	.section	.nv.shared.reserved.0,"aw",@nobits
	.weak		__nv_reservedSMEM_offset_0_alias
	.size		__nv_reservedSMEM_offset_0_alias, 0, 64
	.other		__nv_reservedSMEM_offset_0_alias,@"STO_CUDA_RESERVED_SHARED STV_DEFAULT"
__nv_reservedSMEM_offset_0_alias:
	.zero		0
	.zero		64


//--------------------- .nv.shared.odd_even       --------------------------
	.section	.nv.shared.odd_even,"aw",@nobits
	.sectionflags	@""
	.align	4
.nv.shared.odd_even:
	.zero		9216


//--------------------- .nv.constant0.odd_even_phase2 --------------------------
	.section	.nv.constant0.odd_even_phase2,"a",@progbits
	.sectionflags	@""
	.align	4
.nv.constant0.odd_even_phase2:
	.zero		916


//--------------------- .nv.constant0.odd_even_phase1 --------------------------
	.section	.nv.constant0.odd_even_phase1,"a",@progbits
	.sectionflags	@""
	.align	4
.nv.constant0.odd_even_phase1:
	.zero		912


//--------------------- .nv.constant0.odd_even    --------------------------
	.section	.nv.constant0.odd_even,"a",@progbits
	.sectionflags	@""
	.align	4
.nv.constant0.odd_even:
	.zero		904


//--------------------- SYMBOLS --------------------------

	.type		.nv.reservedSmem.offset0,@object
	.size		.nv.reservedSmem.offset0,0x4
	.type		.nv.reservedSmem.cap,@object
	.size		.nv.reservedSmem.cap,0x4
